//
// Generated by NVIDIA NVVM Compiler
//
// Compiler Build ID: CL-36424714
// Cuda compilation tools, release 13.0, V13.0.88
// Based on NVVM 20.0.0
//

.version 9.0
.target sm_100
.address_size 64

	// .globl	divergence
.const .align 4 .u32 U_FEILD;
.const .align 4 .u32 V_FEILD = 1;
.const .align 4 .u32 W_FEILD = 2;
.const .align 4 .u32 S_FEILD = 3;
.const .align 4 .f32 FRICTION = 0f3F800000;
.const .align 4 .f32 H = 0f3C14F209;

.visible .entry divergence(
	.param .u64 .ptr .align 1 divergence_param_0,
	.param .u64 .ptr .align 1 divergence_param_1,
	.param .u64 .ptr .align 1 divergence_param_2,
	.param .u64 .ptr .align 1 divergence_param_3,
	.param .u64 .ptr .align 1 divergence_param_4,
	.param .u32 divergence_param_5,
	.param .u32 divergence_param_6,
	.param .u32 divergence_param_7
)
{
	.reg .pred 	%p<13>;
	.reg .b16 	%rs<2>;
	.reg .b32 	%r<30>;
	.reg .b32 	%f<12>;
	.reg .b64 	%rd<22>;

	ld.param.u64 	%rd1, [divergence_param_0];
	ld.param.u64 	%rd2, [divergence_param_1];
	ld.param.u64 	%rd3, [divergence_param_2];
	ld.param.u64 	%rd4, [divergence_param_3];
	ld.param.u64 	%rd5, [divergence_param_4];
	ld.param.u32 	%r8, [divergence_param_5];
	ld.param.u32 	%r9, [divergence_param_6];
	ld.param.u32 	%r10, [divergence_param_7];
	mov.u32 	%r12, %ctaid.x;
	mov.u32 	%r13, %ntid.x;
	mov.u32 	%r14, %tid.x;
	mad.lo.s32 	%r15, %r12, %r13, %r14;
	mov.u32 	%r16, %ctaid.y;
	mov.u32 	%r17, %ntid.y;
	mov.u32 	%r18, %tid.y;
	mad.lo.s32 	%r19, %r16, %r17, %r18;
	mov.u32 	%r20, %ctaid.z;
	mov.u32 	%r21, %ntid.z;
	mov.u32 	%r22, %tid.z;
	mad.lo.s32 	%r23, %r20, %r21, %r22;
	setp.lt.s32 	%p1, %r15, 1;
	setp.eq.s32 	%p2, %r19, 0;
	setp.eq.s32 	%p3, %r23, 0;
	or.pred  	%p4, %p2, %p3;
	or.pred  	%p5, %p4, %p1;
	add.s32 	%r24, %r8, -1;
	setp.ge.s32 	%p6, %r15, %r24;
	or.pred  	%p7, %p5, %p6;
	add.s32 	%r25, %r9, -1;
	setp.ge.s32 	%p8, %r19, %r25;
	or.pred  	%p9, %p7, %p8;
	add.s32 	%r26, %r10, -1;
	setp.ge.s32 	%p10, %r23, %r26;
	or.pred  	%p11, %p9, %p10;
	@%p11 bra 	$L__BB0_3;
	cvta.to.global.u64 	%rd6, %rd5;
	mad.lo.s32 	%r4, %r9, %r23, %r19;
	mad.lo.s32 	%r5, %r4, %r8, %r15;
	cvt.s64.s32 	%rd7, %r5;
	add.s64 	%rd8, %rd6, %rd7;
	ld.global.u8 	%rs1, [%rd8];
	setp.ne.s16 	%p12, %rs1, 0;
	@%p12 bra 	$L__BB0_3;
	cvta.to.global.u64 	%rd9, %rd4;
	cvta.to.global.u64 	%rd10, %rd3;
	cvta.to.global.u64 	%rd11, %rd2;
	mul.wide.s32 	%rd12, %r5, 4;
	add.s64 	%rd13, %rd11, %rd12;
	ld.global.f32 	%f1, [%rd13+4];
	ld.global.f32 	%f2, [%rd13];
	sub.f32 	%f3, %f1, %f2;
	add.s32 	%r27, %r5, %r8;
	mul.wide.s32 	%rd14, %r27, 4;
	add.s64 	%rd15, %rd10, %rd14;
	ld.global.f32 	%f4, [%rd15];
	add.s64 	%rd16, %rd10, %rd12;
	ld.global.f32 	%f5, [%rd16];
	sub.f32 	%f6, %f4, %f5;
	add.s32 	%r28, %r4, %r9;
	mad.lo.s32 	%r29, %r28, %r8, %r15;
	mul.wide.s32 	%rd17, %r29, 4;
	add.s64 	%rd18, %rd9, %rd17;
	ld.global.f32 	%f7, [%rd18];
	add.s64 	%rd19, %rd9, %rd12;
	ld.global.f32 	%f8, [%rd19];
	sub.f32 	%f9, %f7, %f8;
	add.f32 	%f10, %f3, %f6;
	add.f32 	%f11, %f10, %f9;
	cvta.to.global.u64 	%rd20, %rd1;
	add.s64 	%rd21, %rd20, %rd12;
	st.global.f32 	[%rd21], %f11;
$L__BB0_3:
	ret;

}
	// .globl	pressure
.visible .entry pressure(
	.param .u64 .ptr .align 1 pressure_param_0,
	.param .u64 .ptr .align 1 pressure_param_1,
	.param .u64 .ptr .align 1 pressure_param_2,
	.param .u64 .ptr .align 1 pressure_param_3,
	.param .u32 pressure_param_4,
	.param .u32 pressure_param_5,
	.param .u32 pressure_param_6
)
{
	.reg .pred 	%p<19>;
	.reg .b16 	%rs<8>;
	.reg .b32 	%r<41>;
	.reg .b32 	%f<15>;
	.reg .b64 	%rd<43>;

	ld.param.u64 	%rd4, [pressure_param_0];
	ld.param.u64 	%rd5, [pressure_param_1];
	ld.param.u64 	%rd6, [pressure_param_2];
	ld.param.u64 	%rd7, [pressure_param_3];
	ld.param.u32 	%r10, [pressure_param_4];
	ld.param.u32 	%r11, [pressure_param_5];
	ld.param.u32 	%r12, [pressure_param_6];
	cvta.to.global.u64 	%rd1, %rd7;
	mov.u32 	%r14, %ctaid.x;
	mov.u32 	%r15, %ntid.x;
	mov.u32 	%r16, %tid.x;
	mad.lo.s32 	%r17, %r14, %r15, %r16;
	mov.u32 	%r18, %ctaid.y;
	mov.u32 	%r19, %ntid.y;
	mov.u32 	%r20, %tid.y;
	mad.lo.s32 	%r21, %r18, %r19, %r20;
	mov.u32 	%r22, %ctaid.z;
	mov.u32 	%r23, %ntid.z;
	mov.u32 	%r24, %tid.z;
	mad.lo.s32 	%r25, %r22, %r23, %r24;
	setp.lt.s32 	%p1, %r17, 1;
	setp.eq.s32 	%p2, %r21, 0;
	setp.eq.s32 	%p3, %r25, 0;
	or.pred  	%p4, %p2, %p3;
	or.pred  	%p5, %p4, %p1;
	add.s32 	%r26, %r10, -1;
	setp.ge.s32 	%p6, %r17, %r26;
	or.pred  	%p7, %p5, %p6;
	add.s32 	%r27, %r11, -1;
	setp.ge.s32 	%p8, %r21, %r27;
	or.pred  	%p9, %p7, %p8;
	add.s32 	%r28, %r12, -1;
	setp.ge.s32 	%p10, %r25, %r28;
	or.pred  	%p11, %p9, %p10;
	@%p11 bra 	$L__BB1_3;
	mul.lo.s32 	%r29, %r11, %r25;
	add.s32 	%r30, %r29, %r11;
	add.s32 	%r31, %r30, %r21;
	mad.lo.s32 	%r4, %r31, %r10, %r17;
	add.s32 	%r32, %r25, -1;
	mad.lo.s32 	%r33, %r11, %r32, %r21;
	mad.lo.s32 	%r5, %r33, %r10, %r17;
	add.s32 	%r34, %r21, %r29;
	mad.lo.s32 	%r35, %r10, %r34, %r10;
	add.s32 	%r6, %r35, %r17;
	add.s32 	%r36, %r34, -1;
	mad.lo.s32 	%r7, %r36, %r10, %r17;
	add.s32 	%r37, %r7, %r10;
	cvt.s64.s32 	%rd2, %r37;
	add.s64 	%rd3, %rd1, %rd2;
	ld.global.u8 	%rs1, [%rd3];
	setp.ne.s16 	%p12, %rs1, 0;
	@%p12 bra 	$L__BB1_3;
	cvta.to.global.u64 	%rd8, %rd5;
	cvt.u32.u64 	%r38, %rd2;
	add.s32 	%r39, %r38, -1;
	add.s32 	%r40, %r38, 1;
	cvt.s64.s32 	%rd9, %r4;
	add.s64 	%rd10, %rd1, %rd9;
	ld.global.u8 	%rs2, [%rd10];
	setp.eq.s16 	%p13, %rs2, 0;
	selp.b64 	%rd11, %rd9, %rd2, %p13;
	shl.b64 	%rd12, %rd11, 2;
	add.s64 	%rd13, %rd8, %rd12;
	ld.global.f32 	%f1, [%rd13];
	cvt.s64.s32 	%rd14, %r5;
	add.s64 	%rd15, %rd1, %rd14;
	ld.global.u8 	%rs3, [%rd15];
	setp.eq.s16 	%p14, %rs3, 0;
	selp.b64 	%rd16, %rd14, %rd2, %p14;
	shl.b64 	%rd17, %rd16, 2;
	add.s64 	%rd18, %rd8, %rd17;
	ld.global.f32 	%f2, [%rd18];
	cvt.s64.s32 	%rd19, %r6;
	cvt.s64.s32 	%rd20, %r10;
	add.s64 	%rd21, %rd3, %rd20;
	ld.global.u8 	%rs4, [%rd21];
	setp.eq.s16 	%p15, %rs4, 0;
	selp.b64 	%rd22, %rd19, %rd2, %p15;
	shl.b64 	%rd23, %rd22, 2;
	add.s64 	%rd24, %rd8, %rd23;
	ld.global.f32 	%f3, [%rd24];
	cvt.s64.s32 	%rd25, %r7;
	add.s64 	%rd26, %rd1, %rd25;
	ld.global.u8 	%rs5, [%rd26];
	setp.eq.s16 	%p16, %rs5, 0;
	selp.b64 	%rd27, %rd25, %rd2, %p16;
	shl.b64 	%rd28, %rd27, 2;
	add.s64 	%rd29, %rd8, %rd28;
	ld.global.f32 	%f4, [%rd29];
	cvt.s64.s32 	%rd30, %r40;
	ld.global.u8 	%rs6, [%rd3+1];
	setp.eq.s16 	%p17, %rs6, 0;
	selp.b64 	%rd31, %rd30, %rd2, %p17;
	shl.b64 	%rd32, %rd31, 2;
	add.s64 	%rd33, %rd8, %rd32;
	ld.global.f32 	%f5, [%rd33];
	cvt.s64.s32 	%rd34, %r39;
	ld.global.u8 	%rs7, [%rd3+-1];
	setp.eq.s16 	%p18, %rs7, 0;
	selp.b64 	%rd35, %rd34, %rd2, %p18;
	shl.b64 	%rd36, %rd35, 2;
	add.s64 	%rd37, %rd8, %rd36;
	ld.global.f32 	%f6, [%rd37];
	add.f32 	%f7, %f1, %f2;
	add.f32 	%f8, %f7, %f3;
	add.f32 	%f9, %f8, %f4;
	add.f32 	%f10, %f9, %f5;
	add.f32 	%f11, %f10, %f6;
	cvta.to.global.u64 	%rd38, %rd6;
	shl.b64 	%rd39, %rd2, 2;
	add.s64 	%rd40, %rd38, %rd39;
	ld.global.f32 	%f12, [%rd40];
	sub.f32 	%f13, %f11, %f12;
	div.rn.f32 	%f14, %f13, 0f40C00000;
	cvta.to.global.u64 	%rd41, %rd4;
	add.s64 	%rd42, %rd41, %rd39;
	st.global.f32 	[%rd42], %f14;
$L__BB1_3:
	ret;

}
	// .globl	incompress
.visible .entry incompress(
	.param .u64 .ptr .align 1 incompress_param_0,
	.param .u64 .ptr .align 1 incompress_param_1,
	.param .u64 .ptr .align 1 incompress_param_2,
	.param .u64 .ptr .align 1 incompress_param_3,
	.param .u64 .ptr .align 1 incompress_param_4,
	.param .u32 incompress_param_5,
	.param .u32 incompress_param_6,
	.param .u32 incompress_param_7
)
{
	.reg .pred 	%p<16>;
	.reg .b16 	%rs<5>;
	.reg .b32 	%r<32>;
	.reg .b32 	%f<14>;
	.reg .b64 	%rd<33>;

	ld.param.u64 	%rd4, [incompress_param_0];
	ld.param.u64 	%rd5, [incompress_param_1];
	ld.param.u64 	%rd6, [incompress_param_2];
	ld.param.u64 	%rd7, [incompress_param_3];
	ld.param.u64 	%rd8, [incompress_param_4];
	ld.param.u32 	%r7, [incompress_param_5];
	ld.param.u32 	%r8, [incompress_param_6];
	ld.param.u32 	%r9, [incompress_param_7];
	cvta.to.global.u64 	%rd1, %rd8;
	mov.u32 	%r11, %ctaid.x;
	mov.u32 	%r12, %ntid.x;
	mov.u32 	%r13, %tid.x;
	mad.lo.s32 	%r14, %r11, %r12, %r13;
	mov.u32 	%r15, %ctaid.y;
	mov.u32 	%r16, %ntid.y;
	mov.u32 	%r17, %tid.y;
	mad.lo.s32 	%r18, %r15, %r16, %r17;
	mov.u32 	%r19, %ctaid.z;
	mov.u32 	%r20, %ntid.z;
	mov.u32 	%r21, %tid.z;
	mad.lo.s32 	%r22, %r19, %r20, %r21;
	setp.lt.s32 	%p1, %r14, 1;
	setp.eq.s32 	%p2, %r18, 0;
	setp.eq.s32 	%p3, %r22, 0;
	or.pred  	%p4, %p2, %p3;
	or.pred  	%p5, %p4, %p1;
	add.s32 	%r23, %r7, -1;
	setp.ge.s32 	%p6, %r14, %r23;
	or.pred  	%p7, %p5, %p6;
	add.s32 	%r24, %r8, -1;
	setp.ge.s32 	%p8, %r18, %r24;
	or.pred  	%p9, %p7, %p8;
	add.s32 	%r25, %r9, -1;
	setp.ge.s32 	%p10, %r22, %r25;
	or.pred  	%p11, %p9, %p10;
	@%p11 bra 	$L__BB2_3;
	mad.lo.s32 	%r4, %r8, %r22, %r18;
	mad.lo.s32 	%r26, %r4, %r7, %r14;
	cvt.s64.s32 	%rd2, %r26;
	add.s64 	%rd3, %rd1, %rd2;
	ld.global.u8 	%rs1, [%rd3];
	setp.ne.s16 	%p12, %rs1, 0;
	@%p12 bra 	$L__BB2_3;
	cvta.to.global.u64 	%rd9, %rd7;
	cvt.u32.u64 	%r27, %rd2;
	add.s32 	%r28, %r27, 1;
	add.s32 	%r29, %r27, %r7;
	add.s32 	%r30, %r4, %r8;
	mad.lo.s32 	%r31, %r30, %r7, %r14;
	cvt.s64.s32 	%rd10, %r28;
	ld.global.u8 	%rs2, [%rd3+1];
	setp.eq.s16 	%p13, %rs2, 0;
	selp.b64 	%rd11, %rd10, %rd2, %p13;
	shl.b64 	%rd12, %rd11, 2;
	add.s64 	%rd13, %rd9, %rd12;
	ld.global.f32 	%f1, [%rd13];
	cvt.s64.s32 	%rd14, %r29;
	cvt.s64.s32 	%rd15, %r7;
	add.s64 	%rd16, %rd3, %rd15;
	ld.global.u8 	%rs3, [%rd16];
	setp.eq.s16 	%p14, %rs3, 0;
	selp.b64 	%rd17, %rd14, %rd2, %p14;
	shl.b64 	%rd18, %rd17, 2;
	add.s64 	%rd19, %rd9, %rd18;
	ld.global.f32 	%f2, [%rd19];
	cvt.s64.s32 	%rd20, %r31;
	add.s64 	%rd21, %rd1, %rd20;
	ld.global.u8 	%rs4, [%rd21];
	setp.eq.s16 	%p15, %rs4, 0;
	selp.b64 	%rd22, %rd20, %rd2, %p15;
	shl.b64 	%rd23, %rd22, 2;
	add.s64 	%rd24, %rd9, %rd23;
	ld.global.f32 	%f3, [%rd24];
	shl.b64 	%rd25, %rd2, 2;
	add.s64 	%rd26, %rd9, %rd25;
	ld.global.f32 	%f4, [%rd26];
	sub.f32 	%f5, %f1, %f4;
	sub.f32 	%f6, %f2, %f4;
	sub.f32 	%f7, %f3, %f4;
	cvta.to.global.u64 	%rd27, %rd4;
	add.s64 	%rd28, %rd27, %rd25;
	ld.global.f32 	%f8, [%rd28];
	sub.f32 	%f9, %f8, %f5;
	st.global.f32 	[%rd28], %f9;
	cvta.to.global.u64 	%rd29, %rd5;
	add.s64 	%rd30, %rd29, %rd25;
	ld.global.f32 	%f10, [%rd30];
	sub.f32 	%f11, %f10, %f6;
	st.global.f32 	[%rd30], %f11;
	cvta.to.global.u64 	%rd31, %rd6;
	add.s64 	%rd32, %rd31, %rd25;
	ld.global.f32 	%f12, [%rd32];
	sub.f32 	%f13, %f12, %f7;
	st.global.f32 	[%rd32], %f13;
$L__BB2_3:
	ret;

}
	// .globl	advect_velocity
.visible .entry advect_velocity(
	.param .u64 .ptr .align 1 advect_velocity_param_0,
	.param .u64 .ptr .align 1 advect_velocity_param_1,
	.param .u64 .ptr .align 1 advect_velocity_param_2,
	.param .u64 .ptr .align 1 advect_velocity_param_3,
	.param .u64 .ptr .align 1 advect_velocity_param_4,
	.param .u64 .ptr .align 1 advect_velocity_param_5,
	.param .u64 .ptr .align 1 advect_velocity_param_6,
	.param .u64 .ptr .align 1 advect_velocity_param_7,
	.param .f32 advect_velocity_param_8,
	.param .u32 advect_velocity_param_9,
	.param .u32 advect_velocity_param_10,
	.param .u32 advect_velocity_param_11
)
{
	.reg .pred 	%p<16>;
	.reg .b16 	%rs<2>;
	.reg .b32 	%r<110>;
	.reg .b32 	%f<274>;
	.reg .b64 	%rd<97>;

	ld.param.u64 	%rd12, [advect_velocity_param_2];
	ld.param.u64 	%rd11, [advect_velocity_param_7];
	ld.param.u32 	%r15, [advect_velocity_param_9];
	ld.param.u32 	%r16, [advect_velocity_param_10];
	ld.param.u32 	%r17, [advect_velocity_param_11];
	cvta.to.global.u64 	%rd1, %rd12;
	mov.u32 	%r18, %ctaid.x;
	mov.u32 	%r19, %ntid.x;
	mov.u32 	%r20, %tid.x;
	mad.lo.s32 	%r21, %r18, %r19, %r20;
	mov.u32 	%r22, %ctaid.y;
	mov.u32 	%r23, %ntid.y;
	mov.u32 	%r24, %tid.y;
	mad.lo.s32 	%r25, %r22, %r23, %r24;
	mov.u32 	%r26, %ctaid.z;
	mov.u32 	%r27, %ntid.z;
	mov.u32 	%r28, %tid.z;
	mad.lo.s32 	%r29, %r26, %r27, %r28;
	ld.const.f32 	%f1, [H];
	setp.lt.s32 	%p1, %r21, 1;
	setp.eq.s32 	%p2, %r25, 0;
	setp.eq.s32 	%p3, %r29, 0;
	or.pred  	%p4, %p2, %p3;
	or.pred  	%p5, %p4, %p1;
	add.s32 	%r4, %r15, -1;
	setp.ge.s32 	%p6, %r21, %r4;
	or.pred  	%p7, %p5, %p6;
	add.s32 	%r5, %r16, -1;
	setp.ge.s32 	%p8, %r25, %r5;
	or.pred  	%p9, %p7, %p8;
	add.s32 	%r6, %r17, -1;
	setp.ge.s32 	%p10, %r29, %r6;
	or.pred  	%p11, %p9, %p10;
	@%p11 bra 	$L__BB3_5;
	cvta.to.global.u64 	%rd13, %rd11;
	mul.lo.s32 	%r7, %r16, %r29;
	add.s32 	%r8, %r7, %r25;
	mad.lo.s32 	%r9, %r8, %r15, %r21;
	cvt.s64.s32 	%rd14, %r9;
	add.s64 	%rd15, %rd13, %rd14;
	ld.global.u8 	%rs1, [%rd15];
	setp.ne.s16 	%p12, %rs1, 0;
	@%p12 bra 	$L__BB3_5;
	ld.param.f32 	%f270, [advect_velocity_param_8];
	ld.param.u64 	%rd94, [advect_velocity_param_4];
	ld.param.u64 	%rd93, [advect_velocity_param_3];
	ld.param.u64 	%rd92, [advect_velocity_param_1];
	ld.param.u64 	%rd91, [advect_velocity_param_0];
	cvta.to.global.u64 	%rd96, %rd91;
	mul.wide.s32 	%rd16, %r9, 4;
	add.s64 	%rd17, %rd96, %rd16;
	ld.global.f32 	%f17, [%rd17];
	ld.global.f32 	%f18, [%rd17+4];
	add.f32 	%f19, %f17, %f18;
	add.s32 	%r30, %r8, -1;
	mad.lo.s32 	%r31, %r30, %r15, %r21;
	mul.wide.s32 	%rd18, %r31, 4;
	add.s64 	%rd19, %rd96, %rd18;
	ld.global.f32 	%f20, [%rd19];
	add.f32 	%f21, %f19, %f20;
	ld.global.f32 	%f22, [%rd19+4];
	add.f32 	%f23, %f21, %f22;
	sub.s32 	%r32, %r7, %r16;
	add.s32 	%r33, %r32, %r25;
	mad.lo.s32 	%r34, %r33, %r15, %r21;
	mul.wide.s32 	%rd20, %r34, 4;
	add.s64 	%rd21, %rd96, %rd20;
	ld.global.f32 	%f24, [%rd21];
	add.f32 	%f25, %f23, %f24;
	ld.global.f32 	%f26, [%rd21+4];
	add.f32 	%f27, %f25, %f26;
	add.s32 	%r35, %r33, -1;
	mad.lo.s32 	%r36, %r35, %r15, %r21;
	mul.wide.s32 	%rd22, %r36, 4;
	add.s64 	%rd23, %rd96, %rd22;
	ld.global.f32 	%f28, [%rd23];
	add.f32 	%f29, %f27, %f28;
	ld.global.f32 	%f30, [%rd23+4];
	add.f32 	%f31, %f29, %f30;
	mul.f32 	%f32, %f31, 0f3E000000;
	cvta.to.global.u64 	%rd3, %rd92;
	add.s64 	%rd24, %rd3, %rd16;
	ld.global.f32 	%f33, [%rd24];
	ld.global.f32 	%f34, [%rd24+-4];
	add.f32 	%f35, %f33, %f34;
	mul.wide.s32 	%rd25, %r15, 4;
	add.s64 	%rd26, %rd24, %rd25;
	ld.global.f32 	%f36, [%rd26];
	add.f32 	%f37, %f35, %f36;
	ld.global.f32 	%f38, [%rd26+-4];
	add.f32 	%f39, %f37, %f38;
	add.s64 	%rd27, %rd3, %rd20;
	ld.global.f32 	%f40, [%rd27];
	add.f32 	%f41, %f39, %f40;
	ld.global.f32 	%f42, [%rd27+-4];
	add.f32 	%f43, %f41, %f42;
	add.s64 	%rd28, %rd27, %rd25;
	ld.global.f32 	%f44, [%rd28];
	add.f32 	%f45, %f43, %f44;
	ld.global.f32 	%f46, [%rd28+-4];
	add.f32 	%f47, %f45, %f46;
	mul.f32 	%f48, %f47, 0f3E000000;
	add.s64 	%rd29, %rd1, %rd16;
	ld.global.f32 	%f49, [%rd29];
	ld.global.f32 	%f50, [%rd29+-4];
	add.f32 	%f51, %f49, %f50;
	add.s64 	%rd30, %rd1, %rd18;
	ld.global.f32 	%f52, [%rd30];
	add.f32 	%f53, %f51, %f52;
	ld.global.f32 	%f54, [%rd30+-4];
	add.f32 	%f55, %f53, %f54;
	add.s32 	%r37, %r8, %r16;
	mad.lo.s32 	%r38, %r37, %r15, %r21;
	mul.wide.s32 	%rd31, %r38, 4;
	add.s64 	%rd32, %rd1, %rd31;
	ld.global.f32 	%f56, [%rd32];
	add.f32 	%f57, %f55, %f56;
	ld.global.f32 	%f58, [%rd32+-4];
	add.f32 	%f59, %f57, %f58;
	add.s32 	%r39, %r37, -1;
	mad.lo.s32 	%r40, %r39, %r15, %r21;
	mul.wide.s32 	%rd33, %r40, 4;
	add.s64 	%rd34, %rd1, %rd33;
	ld.global.f32 	%f60, [%rd34];
	add.f32 	%f61, %f59, %f60;
	ld.global.f32 	%f62, [%rd34+-4];
	add.f32 	%f63, %f61, %f62;
	mul.f32 	%f64, %f63, 0f3E000000;
	cvt.rn.f32.u32 	%f65, %r21;
	mul.f32 	%f66, %f1, %f65;
	cvt.rn.f32.u32 	%f67, %r25;
	mul.f32 	%f68, %f1, %f67;
	mul.f32 	%f272, %f1, 0f3F000000;
	add.f32 	%f69, %f272, %f68;
	cvt.rn.f32.u32 	%f70, %r29;
	mul.f32 	%f71, %f1, %f70;
	add.f32 	%f72, %f272, %f71;
	mul.f32 	%f73, %f270, %f17;
	sub.f32 	%f74, %f66, %f73;
	mul.f32 	%f75, %f270, %f48;
	sub.f32 	%f76, %f69, %f75;
	mul.f32 	%f77, %f270, %f64;
	sub.f32 	%f78, %f72, %f77;
	ld.const.u32 	%r41, [U_FEILD];
	cvt.rn.f32.s32 	%f79, %r15;
	mul.f32 	%f80, %f1, %f79;
	min.f32 	%f81, %f74, %f80;
	max.f32 	%f82, %f81, %f1;
	cvt.rn.f32.s32 	%f83, %r16;
	mul.f32 	%f84, %f1, %f83;
	min.f32 	%f85, %f76, %f84;
	max.f32 	%f3, %f85, %f1;
	cvt.rn.f32.s32 	%f86, %r17;
	mul.f32 	%f87, %f1, %f86;
	min.f32 	%f88, %f78, %f87;
	max.f32 	%f89, %f88, %f1;
	ld.const.u32 	%r10, [V_FEILD];
	ld.const.u32 	%r11, [W_FEILD];
	rcp.rn.f32 	%f4, %f1;
	cvt.rn.f32.s32 	%f5, %r4;
	cvt.rn.f32.u32 	%f6, %r5;
	cvt.rn.f32.u32 	%f7, %r6;
	mul.f32 	%f90, %f4, %f82;
	cvt.rmi.f32.f32 	%f91, %f90;
	min.f32 	%f92, %f91, %f5;
	mul.f32 	%f93, %f1, %f92;
	sub.f32 	%f94, %f82, %f93;
	mul.f32 	%f95, %f4, %f94;
	add.f32 	%f96, %f92, 0f3F800000;
	min.f32 	%f97, %f96, %f5;
	sub.f32 	%f98, %f3, %f272;
	mul.f32 	%f99, %f4, %f98;
	cvt.rmi.f32.f32 	%f100, %f99;
	min.f32 	%f101, %f100, %f6;
	mul.f32 	%f102, %f1, %f101;
	sub.f32 	%f103, %f98, %f102;
	mul.f32 	%f104, %f4, %f103;
	add.f32 	%f105, %f101, 0f3F800000;
	min.f32 	%f106, %f105, %f6;
	sub.f32 	%f107, %f89, %f272;
	mul.f32 	%f108, %f4, %f107;
	cvt.rmi.f32.f32 	%f109, %f108;
	min.f32 	%f110, %f109, %f7;
	mul.f32 	%f111, %f1, %f110;
	sub.f32 	%f112, %f107, %f111;
	mul.f32 	%f113, %f4, %f112;
	add.f32 	%f114, %f110, 0f3F800000;
	min.f32 	%f115, %f114, %f7;
	mov.f32 	%f116, 0f3F800000;
	sub.f32 	%f117, %f116, %f95;
	sub.f32 	%f118, %f116, %f104;
	sub.f32 	%f119, %f116, %f113;
	cvt.rzi.s32.f32 	%r42, %f92;
	cvt.rzi.s32.f32 	%r43, %f97;
	cvt.rzi.s32.f32 	%r44, %f101;
	cvt.rzi.s32.f32 	%r45, %f106;
	cvt.rzi.s32.f32 	%r46, %f110;
	cvt.rzi.s32.f32 	%r47, %f115;
	mul.f32 	%f120, %f118, %f119;
	mul.f32 	%f121, %f117, %f120;
	mul.lo.s32 	%r48, %r46, %r16;
	add.s32 	%r49, %r48, %r44;
	mul.lo.s32 	%r50, %r49, %r15;
	add.s32 	%r51, %r50, %r42;
	mul.wide.s32 	%rd35, %r51, 4;
	add.s64 	%rd36, %rd96, %rd35;
	ld.global.f32 	%f122, [%rd36];
	mul.f32 	%f123, %f95, %f120;
	add.s32 	%r52, %r50, %r43;
	mul.wide.s32 	%rd37, %r52, 4;
	add.s64 	%rd38, %rd96, %rd37;
	ld.global.f32 	%f124, [%rd38];
	mul.f32 	%f125, %f124, %f123;
	fma.rn.f32 	%f126, %f122, %f121, %f125;
	mul.f32 	%f127, %f104, %f119;
	mul.f32 	%f128, %f117, %f127;
	add.s32 	%r53, %r45, %r48;
	mul.lo.s32 	%r54, %r53, %r15;
	add.s32 	%r55, %r54, %r42;
	mul.wide.s32 	%rd39, %r55, 4;
	add.s64 	%rd40, %rd96, %rd39;
	ld.global.f32 	%f129, [%rd40];
	fma.rn.f32 	%f130, %f129, %f128, %f126;
	mul.f32 	%f131, %f95, %f127;
	add.s32 	%r56, %r54, %r43;
	mul.wide.s32 	%rd41, %r56, 4;
	add.s64 	%rd42, %rd96, %rd41;
	ld.global.f32 	%f132, [%rd42];
	fma.rn.f32 	%f133, %f132, %f131, %f130;
	mul.f32 	%f134, %f118, %f113;
	mul.f32 	%f135, %f117, %f134;
	mul.lo.s32 	%r57, %r47, %r16;
	add.s32 	%r58, %r57, %r44;
	mul.lo.s32 	%r59, %r58, %r15;
	add.s32 	%r60, %r59, %r42;
	mul.wide.s32 	%rd43, %r60, 4;
	add.s64 	%rd44, %rd96, %rd43;
	ld.global.f32 	%f136, [%rd44];
	fma.rn.f32 	%f137, %f136, %f135, %f133;
	mul.f32 	%f138, %f95, %f134;
	add.s32 	%r61, %r59, %r43;
	mul.wide.s32 	%rd45, %r61, 4;
	add.s64 	%rd46, %rd96, %rd45;
	ld.global.f32 	%f139, [%rd46];
	fma.rn.f32 	%f140, %f139, %f138, %f137;
	mul.f32 	%f141, %f104, %f113;
	mul.f32 	%f142, %f117, %f141;
	add.s32 	%r62, %r57, %r45;
	mul.lo.s32 	%r63, %r62, %r15;
	add.s32 	%r64, %r63, %r42;
	mul.wide.s32 	%rd47, %r64, 4;
	add.s64 	%rd48, %rd96, %rd47;
	ld.global.f32 	%f143, [%rd48];
	fma.rn.f32 	%f144, %f143, %f142, %f140;
	mul.f32 	%f145, %f95, %f141;
	add.s32 	%r65, %r63, %r43;
	mul.wide.s32 	%rd49, %r65, 4;
	add.s64 	%rd50, %rd96, %rd49;
	ld.global.f32 	%f146, [%rd50];
	fma.rn.f32 	%f147, %f145, %f146, %f144;
	cvta.to.global.u64 	%rd51, %rd93;
	add.s64 	%rd52, %rd51, %rd16;
	st.global.f32 	[%rd52], %f147;
	add.f32 	%f148, %f272, %f66;
	ld.global.f32 	%f149, [%rd24];
	mul.f32 	%f150, %f270, %f32;
	sub.f32 	%f151, %f148, %f150;
	mul.f32 	%f152, %f270, %f149;
	sub.f32 	%f153, %f68, %f152;
	min.f32 	%f154, %f151, %f80;
	max.f32 	%f8, %f154, %f1;
	min.f32 	%f155, %f153, %f84;
	max.f32 	%f156, %f155, %f1;
	setp.eq.s32 	%p13, %r10, %r41;
	selp.f32 	%f157, 0f00000000, %f272, %p13;
	selp.f32 	%f158, %f272, 0f00000000, %p13;
	selp.b64 	%rd53, %rd96, %rd3, %p13;
	sub.f32 	%f159, %f8, %f157;
	mul.f32 	%f160, %f4, %f159;
	cvt.rmi.f32.f32 	%f161, %f160;
	min.f32 	%f162, %f161, %f5;
	mul.f32 	%f163, %f1, %f162;
	sub.f32 	%f164, %f159, %f163;
	mul.f32 	%f165, %f4, %f164;
	add.f32 	%f166, %f162, 0f3F800000;
	min.f32 	%f167, %f166, %f5;
	sub.f32 	%f168, %f156, %f158;
	mul.f32 	%f169, %f4, %f168;
	cvt.rmi.f32.f32 	%f170, %f169;
	min.f32 	%f171, %f170, %f6;
	mul.f32 	%f172, %f1, %f171;
	sub.f32 	%f173, %f168, %f172;
	mul.f32 	%f174, %f4, %f173;
	add.f32 	%f175, %f171, 0f3F800000;
	min.f32 	%f176, %f175, %f6;
	sub.f32 	%f177, %f116, %f165;
	sub.f32 	%f178, %f116, %f174;
	cvt.rzi.s32.f32 	%r66, %f162;
	cvt.rzi.s32.f32 	%r67, %f167;
	cvt.rzi.s32.f32 	%r68, %f171;
	cvt.rzi.s32.f32 	%r69, %f176;
	mul.f32 	%f179, %f178, %f119;
	mul.f32 	%f180, %f177, %f179;
	add.s32 	%r70, %r48, %r68;
	mul.lo.s32 	%r71, %r70, %r15;
	add.s32 	%r72, %r71, %r66;
	mul.wide.s32 	%rd54, %r72, 4;
	add.s64 	%rd55, %rd53, %rd54;
	ld.global.f32 	%f181, [%rd55];
	mul.f32 	%f182, %f165, %f179;
	add.s32 	%r73, %r71, %r67;
	mul.wide.s32 	%rd56, %r73, 4;
	add.s64 	%rd57, %rd53, %rd56;
	ld.global.f32 	%f183, [%rd57];
	mul.f32 	%f184, %f183, %f182;
	fma.rn.f32 	%f185, %f181, %f180, %f184;
	mul.f32 	%f186, %f174, %f119;
	mul.f32 	%f187, %f177, %f186;
	add.s32 	%r74, %r69, %r48;
	mul.lo.s32 	%r75, %r74, %r15;
	add.s32 	%r76, %r75, %r66;
	mul.wide.s32 	%rd58, %r76, 4;
	add.s64 	%rd59, %rd53, %rd58;
	ld.global.f32 	%f188, [%rd59];
	fma.rn.f32 	%f189, %f188, %f187, %f185;
	mul.f32 	%f190, %f165, %f186;
	add.s32 	%r77, %r75, %r67;
	mul.wide.s32 	%rd60, %r77, 4;
	add.s64 	%rd61, %rd53, %rd60;
	ld.global.f32 	%f191, [%rd61];
	fma.rn.f32 	%f192, %f191, %f190, %f189;
	mul.f32 	%f193, %f178, %f113;
	mul.f32 	%f194, %f177, %f193;
	add.s32 	%r78, %r57, %r68;
	mul.lo.s32 	%r79, %r78, %r15;
	add.s32 	%r80, %r79, %r66;
	mul.wide.s32 	%rd62, %r80, 4;
	add.s64 	%rd63, %rd53, %rd62;
	ld.global.f32 	%f195, [%rd63];
	fma.rn.f32 	%f196, %f195, %f194, %f192;
	mul.f32 	%f197, %f165, %f193;
	add.s32 	%r81, %r79, %r67;
	mul.wide.s32 	%rd64, %r81, 4;
	add.s64 	%rd65, %rd53, %rd64;
	ld.global.f32 	%f198, [%rd65];
	fma.rn.f32 	%f199, %f198, %f197, %f196;
	mul.f32 	%f200, %f174, %f113;
	mul.f32 	%f201, %f177, %f200;
	add.s32 	%r82, %r57, %r69;
	mul.lo.s32 	%r83, %r82, %r15;
	add.s32 	%r84, %r83, %r66;
	mul.wide.s32 	%rd66, %r84, 4;
	add.s64 	%rd67, %rd53, %rd66;
	ld.global.f32 	%f202, [%rd67];
	fma.rn.f32 	%f203, %f202, %f201, %f199;
	mul.f32 	%f204, %f165, %f200;
	add.s32 	%r85, %r83, %r67;
	mul.wide.s32 	%rd68, %r85, 4;
	add.s64 	%rd69, %rd53, %rd68;
	ld.global.f32 	%f205, [%rd69];
	fma.rn.f32 	%f206, %f204, %f205, %f203;
	cvta.to.global.u64 	%rd70, %rd94;
	add.s64 	%rd71, %rd70, %rd16;
	st.global.f32 	[%rd71], %f206;
	ld.global.f32 	%f207, [%rd29];
	mul.f32 	%f208, %f270, %f207;
	sub.f32 	%f209, %f71, %f208;
	min.f32 	%f9, %f209, %f87;
	setp.eq.s32 	%p14, %r11, %r41;
	mov.f32 	%f271, 0f00000000;
	mov.f32 	%f273, %f272;
	@%p14 bra 	$L__BB3_4;
	setp.eq.s32 	%p15, %r11, %r10;
	selp.f32 	%f10, 0f00000000, %f272, %p15;
	selp.f32 	%f273, %f272, 0f00000000, %p15;
	selp.b64 	%rd96, %rd3, %rd1, %p15;
	mov.f32 	%f271, %f272;
	mov.f32 	%f272, %f10;
$L__BB3_4:
	ld.param.u64 	%rd95, [advect_velocity_param_5];
	sub.f32 	%f210, %f8, %f271;
	mul.f32 	%f211, %f4, %f210;
	cvt.rmi.f32.f32 	%f212, %f211;
	min.f32 	%f213, %f212, %f5;
	mul.f32 	%f214, %f1, %f213;
	sub.f32 	%f215, %f210, %f214;
	mul.f32 	%f216, %f4, %f215;
	add.f32 	%f217, %f213, 0f3F800000;
	min.f32 	%f218, %f217, %f5;
	sub.f32 	%f219, %f3, %f272;
	mul.f32 	%f220, %f4, %f219;
	cvt.rmi.f32.f32 	%f221, %f220;
	min.f32 	%f222, %f221, %f6;
	mul.f32 	%f223, %f1, %f222;
	sub.f32 	%f224, %f219, %f223;
	mul.f32 	%f225, %f4, %f224;
	add.f32 	%f226, %f222, 0f3F800000;
	min.f32 	%f227, %f226, %f6;
	max.f32 	%f228, %f9, %f1;
	sub.f32 	%f229, %f228, %f273;
	mul.f32 	%f230, %f4, %f229;
	cvt.rmi.f32.f32 	%f231, %f230;
	min.f32 	%f232, %f231, %f7;
	mul.f32 	%f233, %f1, %f232;
	sub.f32 	%f234, %f229, %f233;
	mul.f32 	%f235, %f4, %f234;
	add.f32 	%f236, %f232, 0f3F800000;
	min.f32 	%f237, %f236, %f7;
	mov.f32 	%f238, 0f3F800000;
	sub.f32 	%f239, %f238, %f216;
	sub.f32 	%f240, %f238, %f225;
	sub.f32 	%f241, %f238, %f235;
	cvt.rzi.s32.f32 	%r86, %f213;
	cvt.rzi.s32.f32 	%r87, %f218;
	cvt.rzi.s32.f32 	%r88, %f222;
	cvt.rzi.s32.f32 	%r89, %f227;
	cvt.rzi.s32.f32 	%r90, %f232;
	cvt.rzi.s32.f32 	%r91, %f237;
	mul.f32 	%f242, %f240, %f241;
	mul.f32 	%f243, %f239, %f242;
	mul.lo.s32 	%r92, %r90, %r16;
	add.s32 	%r93, %r92, %r88;
	mul.lo.s32 	%r94, %r93, %r15;
	add.s32 	%r95, %r94, %r86;
	mul.wide.s32 	%rd72, %r95, 4;
	add.s64 	%rd73, %rd96, %rd72;
	ld.global.f32 	%f244, [%rd73];
	mul.f32 	%f245, %f216, %f242;
	add.s32 	%r96, %r94, %r87;
	mul.wide.s32 	%rd74, %r96, 4;
	add.s64 	%rd75, %rd96, %rd74;
	ld.global.f32 	%f246, [%rd75];
	mul.f32 	%f247, %f246, %f245;
	fma.rn.f32 	%f248, %f244, %f243, %f247;
	mul.f32 	%f249, %f225, %f241;
	mul.f32 	%f250, %f239, %f249;
	add.s32 	%r97, %r89, %r92;
	mul.lo.s32 	%r98, %r97, %r15;
	add.s32 	%r99, %r98, %r86;
	mul.wide.s32 	%rd76, %r99, 4;
	add.s64 	%rd77, %rd96, %rd76;
	ld.global.f32 	%f251, [%rd77];
	fma.rn.f32 	%f252, %f251, %f250, %f248;
	mul.f32 	%f253, %f216, %f249;
	add.s32 	%r100, %r98, %r87;
	mul.wide.s32 	%rd78, %r100, 4;
	add.s64 	%rd79, %rd96, %rd78;
	ld.global.f32 	%f254, [%rd79];
	fma.rn.f32 	%f255, %f254, %f253, %f252;
	mul.f32 	%f256, %f240, %f235;
	mul.f32 	%f257, %f239, %f256;
	mul.lo.s32 	%r101, %r91, %r16;
	add.s32 	%r102, %r101, %r88;
	mul.lo.s32 	%r103, %r102, %r15;
	add.s32 	%r104, %r103, %r86;
	mul.wide.s32 	%rd80, %r104, 4;
	add.s64 	%rd81, %rd96, %rd80;
	ld.global.f32 	%f258, [%rd81];
	fma.rn.f32 	%f259, %f258, %f257, %f255;
	mul.f32 	%f260, %f216, %f256;
	add.s32 	%r105, %r103, %r87;
	mul.wide.s32 	%rd82, %r105, 4;
	add.s64 	%rd83, %rd96, %rd82;
	ld.global.f32 	%f261, [%rd83];
	fma.rn.f32 	%f262, %f261, %f260, %f259;
	mul.f32 	%f263, %f225, %f235;
	mul.f32 	%f264, %f239, %f263;
	add.s32 	%r106, %r101, %r89;
	mul.lo.s32 	%r107, %r106, %r15;
	add.s32 	%r108, %r107, %r86;
	mul.wide.s32 	%rd84, %r108, 4;
	add.s64 	%rd85, %rd96, %rd84;
	ld.global.f32 	%f265, [%rd85];
	fma.rn.f32 	%f266, %f265, %f264, %f262;
	mul.f32 	%f267, %f216, %f263;
	add.s32 	%r109, %r107, %r87;
	mul.wide.s32 	%rd86, %r109, 4;
	add.s64 	%rd87, %rd96, %rd86;
	ld.global.f32 	%f268, [%rd87];
	fma.rn.f32 	%f269, %f267, %f268, %f266;
	cvta.to.global.u64 	%rd88, %rd95;
	add.s64 	%rd90, %rd88, %rd16;
	st.global.f32 	[%rd90], %f269;
$L__BB3_5:
	ret;

}
	// .globl	advect_smoke
.visible .entry advect_smoke(
	.param .u64 .ptr .align 1 advect_smoke_param_0,
	.param .u64 .ptr .align 1 advect_smoke_param_1,
	.param .u64 .ptr .align 1 advect_smoke_param_2,
	.param .u64 .ptr .align 1 advect_smoke_param_3,
	.param .u64 .ptr .align 1 advect_smoke_param_4,
	.param .u64 .ptr .align 1 advect_smoke_param_5,
	.param .f32 advect_smoke_param_6,
	.param .u32 advect_smoke_param_7,
	.param .u32 advect_smoke_param_8,
	.param .u32 advect_smoke_param_9
)
{
	.reg .pred 	%p<16>;
	.reg .b16 	%rs<2>;
	.reg .b32 	%r<57>;
	.reg .b32 	%f<113>;
	.reg .b64 	%rd<46>;

	ld.param.u64 	%rd7, [advect_smoke_param_1];
	ld.param.u64 	%rd9, [advect_smoke_param_2];
	ld.param.u64 	%rd10, [advect_smoke_param_3];
	ld.param.u64 	%rd11, [advect_smoke_param_4];
	ld.param.u64 	%rd8, [advect_smoke_param_5];
	ld.param.f32 	%f11, [advect_smoke_param_6];
	ld.param.u32 	%r13, [advect_smoke_param_7];
	ld.param.u32 	%r14, [advect_smoke_param_8];
	ld.param.u32 	%r15, [advect_smoke_param_9];
	cvta.to.global.u64 	%rd1, %rd11;
	cvta.to.global.u64 	%rd2, %rd10;
	cvta.to.global.u64 	%rd45, %rd9;
	mov.u32 	%r16, %ctaid.x;
	mov.u32 	%r17, %ntid.x;
	mov.u32 	%r18, %tid.x;
	mad.lo.s32 	%r19, %r16, %r17, %r18;
	mov.u32 	%r20, %ctaid.y;
	mov.u32 	%r21, %ntid.y;
	mov.u32 	%r22, %tid.y;
	mad.lo.s32 	%r23, %r20, %r21, %r22;
	mov.u32 	%r24, %ctaid.z;
	mov.u32 	%r25, %ntid.z;
	mov.u32 	%r26, %tid.z;
	mad.lo.s32 	%r27, %r24, %r25, %r26;
	setp.lt.s32 	%p1, %r19, 1;
	setp.eq.s32 	%p2, %r23, 0;
	setp.eq.s32 	%p3, %r27, 0;
	or.pred  	%p4, %p2, %p3;
	or.pred  	%p5, %p4, %p1;
	add.s32 	%r4, %r13, -1;
	setp.ge.s32 	%p6, %r19, %r4;
	or.pred  	%p7, %p5, %p6;
	add.s32 	%r5, %r14, -1;
	setp.ge.s32 	%p8, %r23, %r5;
	or.pred  	%p9, %p7, %p8;
	add.s32 	%r6, %r15, -1;
	setp.ge.s32 	%p10, %r27, %r6;
	or.pred  	%p11, %p9, %p10;
	@%p11 bra 	$L__BB4_5;
	cvta.to.global.u64 	%rd12, %rd8;
	mad.lo.s32 	%r7, %r14, %r27, %r23;
	mad.lo.s32 	%r8, %r7, %r13, %r19;
	cvt.s64.s32 	%rd13, %r8;
	add.s64 	%rd14, %rd12, %rd13;
	ld.global.u8 	%rs1, [%rd14];
	setp.ne.s16 	%p12, %rs1, 0;
	@%p12 bra 	$L__BB4_5;
	ld.const.f32 	%f1, [H];
	mul.f32 	%f111, %f1, 0f3F000000;
	mul.wide.s32 	%rd15, %r8, 4;
	add.s64 	%rd16, %rd45, %rd15;
	ld.global.f32 	%f13, [%rd16];
	ld.global.f32 	%f14, [%rd16+4];
	add.f32 	%f15, %f13, %f14;
	mul.f32 	%f16, %f15, 0f3F000000;
	add.s64 	%rd17, %rd2, %rd15;
	ld.global.f32 	%f17, [%rd17];
	mul.wide.s32 	%rd18, %r13, 4;
	add.s64 	%rd19, %rd17, %rd18;
	ld.global.f32 	%f18, [%rd19];
	add.f32 	%f19, %f17, %f18;
	mul.f32 	%f20, %f19, 0f3F000000;
	add.s64 	%rd20, %rd1, %rd15;
	ld.global.f32 	%f21, [%rd20];
	add.s32 	%r28, %r7, %r14;
	mad.lo.s32 	%r29, %r28, %r13, %r19;
	mul.wide.s32 	%rd21, %r29, 4;
	add.s64 	%rd22, %rd1, %rd21;
	ld.global.f32 	%f22, [%rd22];
	add.f32 	%f23, %f21, %f22;
	mul.f32 	%f24, %f23, 0f3F000000;
	cvt.rn.f32.u32 	%f25, %r19;
	fma.rn.f32 	%f26, %f1, %f25, %f111;
	mul.f32 	%f27, %f11, %f16;
	sub.f32 	%f28, %f26, %f27;
	cvt.rn.f32.u32 	%f29, %r23;
	fma.rn.f32 	%f30, %f1, %f29, %f111;
	mul.f32 	%f31, %f11, %f20;
	sub.f32 	%f32, %f30, %f31;
	cvt.rn.f32.u32 	%f33, %r27;
	fma.rn.f32 	%f34, %f1, %f33, %f111;
	mul.f32 	%f35, %f11, %f24;
	sub.f32 	%f36, %f34, %f35;
	ld.const.u32 	%r9, [S_FEILD];
	cvt.rn.f32.s32 	%f37, %r13;
	mul.f32 	%f38, %f1, %f37;
	min.f32 	%f39, %f28, %f38;
	max.f32 	%f3, %f39, %f1;
	cvt.rn.f32.s32 	%f40, %r14;
	mul.f32 	%f41, %f1, %f40;
	min.f32 	%f42, %f32, %f41;
	max.f32 	%f4, %f42, %f1;
	cvt.rn.f32.s32 	%f43, %r15;
	mul.f32 	%f44, %f1, %f43;
	min.f32 	%f5, %f36, %f44;
	ld.const.u32 	%r30, [U_FEILD];
	setp.eq.s32 	%p13, %r9, %r30;
	mov.f32 	%f110, 0f00000000;
	mov.f32 	%f112, %f111;
	@%p13 bra 	$L__BB4_4;
	ld.param.u64 	%rd44, [advect_smoke_param_0];
	ld.const.u32 	%r31, [V_FEILD];
	setp.eq.s32 	%p14, %r9, %r31;
	ld.const.u32 	%r32, [W_FEILD];
	setp.eq.s32 	%p15, %r9, %r32;
	selp.f32 	%f45, 0f00000000, %f111, %p15;
	cvta.to.global.u64 	%rd23, %rd44;
	selp.b64 	%rd24, %rd1, %rd23, %p15;
	selp.f32 	%f6, 0f00000000, %f111, %p14;
	selp.f32 	%f112, %f111, %f45, %p14;
	selp.b64 	%rd45, %rd2, %rd24, %p14;
	mov.f32 	%f110, %f111;
	mov.f32 	%f111, %f6;
$L__BB4_4:
	rcp.rn.f32 	%f46, %f1;
	cvt.rn.f32.s32 	%f47, %r4;
	cvt.rn.f32.u32 	%f48, %r5;
	cvt.rn.f32.u32 	%f49, %r6;
	sub.f32 	%f50, %f3, %f110;
	mul.f32 	%f51, %f46, %f50;
	cvt.rmi.f32.f32 	%f52, %f51;
	min.f32 	%f53, %f52, %f47;
	mul.f32 	%f54, %f1, %f53;
	sub.f32 	%f55, %f50, %f54;
	mul.f32 	%f56, %f46, %f55;
	add.f32 	%f57, %f53, 0f3F800000;
	min.f32 	%f58, %f57, %f47;
	sub.f32 	%f59, %f4, %f111;
	mul.f32 	%f60, %f46, %f59;
	cvt.rmi.f32.f32 	%f61, %f60;
	min.f32 	%f62, %f61, %f48;
	mul.f32 	%f63, %f1, %f62;
	sub.f32 	%f64, %f59, %f63;
	mul.f32 	%f65, %f46, %f64;
	add.f32 	%f66, %f62, 0f3F800000;
	min.f32 	%f67, %f66, %f48;
	max.f32 	%f68, %f5, %f1;
	sub.f32 	%f69, %f68, %f112;
	mul.f32 	%f70, %f46, %f69;
	cvt.rmi.f32.f32 	%f71, %f70;
	min.f32 	%f72, %f71, %f49;
	mul.f32 	%f73, %f1, %f72;
	sub.f32 	%f74, %f69, %f73;
	mul.f32 	%f75, %f46, %f74;
	add.f32 	%f76, %f72, 0f3F800000;
	min.f32 	%f77, %f76, %f49;
	mov.f32 	%f78, 0f3F800000;
	sub.f32 	%f79, %f78, %f56;
	sub.f32 	%f80, %f78, %f65;
	sub.f32 	%f81, %f78, %f75;
	cvt.rzi.s32.f32 	%r33, %f53;
	cvt.rzi.s32.f32 	%r34, %f58;
	cvt.rzi.s32.f32 	%r35, %f62;
	cvt.rzi.s32.f32 	%r36, %f67;
	cvt.rzi.s32.f32 	%r37, %f72;
	cvt.rzi.s32.f32 	%r38, %f77;
	mul.f32 	%f82, %f80, %f81;
	mul.f32 	%f83, %f79, %f82;
	mul.lo.s32 	%r39, %r37, %r14;
	add.s32 	%r40, %r39, %r35;
	mul.lo.s32 	%r41, %r40, %r13;
	add.s32 	%r42, %r41, %r33;
	mul.wide.s32 	%rd25, %r42, 4;
	add.s64 	%rd26, %rd45, %rd25;
	ld.global.f32 	%f84, [%rd26];
	mul.f32 	%f85, %f56, %f82;
	add.s32 	%r43, %r41, %r34;
	mul.wide.s32 	%rd27, %r43, 4;
	add.s64 	%rd28, %rd45, %rd27;
	ld.global.f32 	%f86, [%rd28];
	mul.f32 	%f87, %f86, %f85;
	fma.rn.f32 	%f88, %f84, %f83, %f87;
	mul.f32 	%f89, %f65, %f81;
	mul.f32 	%f90, %f79, %f89;
	add.s32 	%r44, %r36, %r39;
	mul.lo.s32 	%r45, %r44, %r13;
	add.s32 	%r46, %r45, %r33;
	mul.wide.s32 	%rd29, %r46, 4;
	add.s64 	%rd30, %rd45, %rd29;
	ld.global.f32 	%f91, [%rd30];
	fma.rn.f32 	%f92, %f91, %f90, %f88;
	mul.f32 	%f93, %f56, %f89;
	add.s32 	%r47, %r45, %r34;
	mul.wide.s32 	%rd31, %r47, 4;
	add.s64 	%rd32, %rd45, %rd31;
	ld.global.f32 	%f94, [%rd32];
	fma.rn.f32 	%f95, %f94, %f93, %f92;
	mul.f32 	%f96, %f80, %f75;
	mul.f32 	%f97, %f79, %f96;
	mul.lo.s32 	%r48, %r38, %r14;
	add.s32 	%r49, %r48, %r35;
	mul.lo.s32 	%r50, %r49, %r13;
	add.s32 	%r51, %r50, %r33;
	mul.wide.s32 	%rd33, %r51, 4;
	add.s64 	%rd34, %rd45, %rd33;
	ld.global.f32 	%f98, [%rd34];
	fma.rn.f32 	%f99, %f98, %f97, %f95;
	mul.f32 	%f100, %f56, %f96;
	add.s32 	%r52, %r50, %r34;
	mul.wide.s32 	%rd35, %r52, 4;
	add.s64 	%rd36, %rd45, %rd35;
	ld.global.f32 	%f101, [%rd36];
	fma.rn.f32 	%f102, %f101, %f100, %f99;
	mul.f32 	%f103, %f65, %f75;
	mul.f32 	%f104, %f79, %f103;
	add.s32 	%r53, %r48, %r36;
	mul.lo.s32 	%r54, %r53, %r13;
	add.s32 	%r55, %r54, %r33;
	mul.wide.s32 	%rd37, %r55, 4;
	add.s64 	%rd38, %rd45, %rd37;
	ld.global.f32 	%f105, [%rd38];
	fma.rn.f32 	%f106, %f105, %f104, %f102;
	mul.f32 	%f107, %f56, %f103;
	add.s32 	%r56, %r54, %r34;
	mul.wide.s32 	%rd39, %r56, 4;
	add.s64 	%rd40, %rd45, %rd39;
	ld.global.f32 	%f108, [%rd40];
	fma.rn.f32 	%f109, %f107, %f108, %f106;
	cvta.to.global.u64 	%rd41, %rd7;
	add.s64 	%rd43, %rd41, %rd15;
	st.global.f32 	[%rd43], %f109;
$L__BB4_5:
	ret;

}
	// .globl	calc_borders
.visible .entry calc_borders(
	.param .u64 .ptr .align 1 calc_borders_param_0,
	.param .u64 .ptr .align 1 calc_borders_param_1,
	.param .u64 .ptr .align 1 calc_borders_param_2,
	.param .u64 .ptr .align 1 calc_borders_param_3,
	.param .u64 .ptr .align 1 calc_borders_param_4,
	.param .u64 .ptr .align 1 calc_borders_param_5,
	.param .u64 .ptr .align 1 calc_borders_param_6,
	.param .u32 calc_borders_param_7,
	.param .u32 calc_borders_param_8,
	.param .u32 calc_borders_param_9
)
{
	.reg .pred 	%p<16>;
	.reg .b16 	%rs<2>;
	.reg .b32 	%r<27>;
	.reg .b32 	%f<27>;
	.reg .b64 	%rd<25>;

	ld.param.u64 	%rd3, [calc_borders_param_0];
	ld.param.u64 	%rd4, [calc_borders_param_1];
	ld.param.u64 	%rd5, [calc_borders_param_2];
	ld.param.u64 	%rd6, [calc_borders_param_3];
	ld.param.u64 	%rd7, [calc_borders_param_4];
	ld.param.u64 	%rd8, [calc_borders_param_5];
	ld.param.u64 	%rd9, [calc_borders_param_6];
	ld.param.u32 	%r7, [calc_borders_param_7];
	ld.param.u32 	%r8, [calc_borders_param_8];
	ld.param.u32 	%r9, [calc_borders_param_9];
	mov.u32 	%r11, %ctaid.x;
	mov.u32 	%r12, %ntid.x;
	mov.u32 	%r13, %tid.x;
	mad.lo.s32 	%r14, %r11, %r12, %r13;
	mov.u32 	%r15, %ctaid.y;
	mov.u32 	%r16, %ntid.y;
	mov.u32 	%r17, %tid.y;
	mad.lo.s32 	%r18, %r15, %r16, %r17;
	mov.u32 	%r19, %ctaid.z;
	mov.u32 	%r20, %ntid.z;
	mov.u32 	%r21, %tid.z;
	mad.lo.s32 	%r22, %r19, %r20, %r21;
	setp.lt.s32 	%p1, %r14, 1;
	setp.eq.s32 	%p2, %r18, 0;
	setp.eq.s32 	%p3, %r22, 0;
	or.pred  	%p4, %p2, %p3;
	or.pred  	%p5, %p4, %p1;
	add.s32 	%r23, %r7, -1;
	setp.ge.s32 	%p6, %r14, %r23;
	or.pred  	%p7, %p5, %p6;
	add.s32 	%r24, %r8, -1;
	setp.ge.s32 	%p8, %r18, %r24;
	or.pred  	%p9, %p7, %p8;
	add.s32 	%r25, %r9, -1;
	setp.ge.s32 	%p10, %r22, %r25;
	or.pred  	%p11, %p9, %p10;
	@%p11 bra 	$L__BB5_7;
	cvta.to.global.u64 	%rd10, %rd9;
	mad.lo.s32 	%r26, %r8, %r22, %r18;
	mad.lo.s32 	%r4, %r26, %r7, %r14;
	cvt.s64.s32 	%rd11, %r4;
	add.s64 	%rd12, %rd10, %rd11;
	ld.global.u8 	%rs1, [%rd12];
	setp.ne.s16 	%p12, %rs1, 0;
	@%p12 bra 	$L__BB5_7;
	cvta.to.global.u64 	%rd13, %rd6;
	mul.wide.s32 	%rd14, %r4, 4;
	add.s64 	%rd15, %rd13, %rd14;
	ld.global.f32 	%f1, [%rd15];
	setp.eq.f32 	%p13, %f1, 0f00000000;
	cvta.to.global.u64 	%rd16, %rd7;
	add.s64 	%rd1, %rd16, %rd14;
	cvta.to.global.u64 	%rd17, %rd8;
	add.s64 	%rd2, %rd17, %rd14;
	@%p13 bra 	$L__BB5_4;
	ld.global.f32 	%f26, [%rd1];
	ld.global.f32 	%f25, [%rd2];
	bra.uni 	$L__BB5_6;
$L__BB5_4:
	ld.global.f32 	%f26, [%rd1];
	setp.neu.f32 	%p14, %f26, 0f00000000;
	ld.global.f32 	%f25, [%rd2];
	@%p14 bra 	$L__BB5_6;
	setp.eq.f32 	%p15, %f25, 0f00000000;
	@%p15 bra 	$L__BB5_7;
$L__BB5_6:
	cvta.to.global.u64 	%rd18, %rd3;
	add.s64 	%rd20, %rd18, %rd14;
	ld.global.f32 	%f8, [%rd20];
	cvta.to.global.u64 	%rd21, %rd4;
	add.s64 	%rd22, %rd21, %rd14;
	ld.global.f32 	%f9, [%rd22];
	mul.f32 	%f10, %f9, %f26;
	fma.rn.f32 	%f11, %f8, %f1, %f10;
	cvta.to.global.u64 	%rd23, %rd5;
	add.s64 	%rd24, %rd23, %rd14;
	ld.global.f32 	%f12, [%rd24];
	fma.rn.f32 	%f13, %f12, %f25, %f11;
	add.f32 	%f14, %f13, %f13;
	mul.f32 	%f15, %f1, %f14;
	sub.f32 	%f16, %f8, %f15;
	st.global.f32 	[%rd20], %f16;
	ld.global.f32 	%f17, [%rd22];
	ld.global.f32 	%f18, [%rd1];
	mul.f32 	%f19, %f14, %f18;
	sub.f32 	%f20, %f17, %f19;
	st.global.f32 	[%rd22], %f20;
	ld.global.f32 	%f21, [%rd24];
	ld.global.f32 	%f22, [%rd2];
	mul.f32 	%f23, %f14, %f22;
	sub.f32 	%f24, %f21, %f23;
	st.global.f32 	[%rd24], %f24;
$L__BB5_7:
	ret;

}
	// .globl	constant
.visible .entry constant(
	.param .u64 .ptr .align 1 constant_param_0,
	.param .u64 .ptr .align 1 constant_param_1,
	.param .u64 .ptr .align 1 constant_param_2,
	.param .u64 .ptr .align 1 constant_param_3,
	.param .u64 .ptr .align 1 constant_param_4,
	.param .u32 constant_param_5,
	.param .u32 constant_param_6,
	.param .u32 constant_param_7
)
{
	.reg .pred 	%p<50>;
	.reg .b16 	%rs<2>;
	.reg .b32 	%r<32>;
	.reg .b64 	%rd<21>;

	ld.param.u64 	%rd2, [constant_param_0];
	ld.param.u64 	%rd3, [constant_param_1];
	ld.param.u64 	%rd4, [constant_param_2];
	ld.param.u64 	%rd5, [constant_param_3];
	ld.param.u64 	%rd6, [constant_param_4];
	ld.param.u32 	%r9, [constant_param_5];
	ld.param.u32 	%r10, [constant_param_6];
	ld.param.u32 	%r11, [constant_param_7];
	mov.u32 	%r12, %ctaid.x;
	mov.u32 	%r13, %ntid.x;
	mov.u32 	%r14, %tid.x;
	mad.lo.s32 	%r1, %r12, %r13, %r14;
	mov.u32 	%r15, %ctaid.y;
	mov.u32 	%r16, %ntid.y;
	mov.u32 	%r17, %tid.y;
	mad.lo.s32 	%r2, %r15, %r16, %r17;
	mov.u32 	%r18, %ctaid.z;
	mov.u32 	%r19, %ntid.z;
	mov.u32 	%r20, %tid.z;
	mad.lo.s32 	%r3, %r18, %r19, %r20;
	add.s32 	%r21, %r1, -40;
	setp.gt.u32 	%p4, %r21, 9;
	setp.lt.u32 	%p5, %r2, 45;
	mov.pred 	%p49, 0;
	or.pred  	%p6, %p5, %p4;
	@%p6 bra 	$L__BB6_2;
	add.s32 	%r22, %r10, -45;
	setp.lt.s32 	%p49, %r2, %r22;
$L__BB6_2:
	setp.lt.u32 	%p7, %r3, 35;
	not.pred 	%p8, %p49;
	or.pred  	%p9, %p8, %p7;
	add.s32 	%r23, %r11, -35;
	setp.ge.s32 	%p10, %r3, %r23;
	or.pred  	%p11, %p9, %p10;
	@%p11 bra 	$L__BB6_5;
	mad.lo.s32 	%r24, %r10, %r3, %r2;
	mad.lo.s32 	%r4, %r24, %r9, %r1;
	cvt.s64.s32 	%rd7, %r4;
	cvta.to.global.u64 	%rd8, %rd6;
	add.s64 	%rd9, %rd8, %rd7;
	ld.global.u8 	%rs1, [%rd9];
	setp.ne.s16 	%p12, %rs1, 0;
	@%p12 bra 	$L__BB6_5;
	cvta.to.global.u64 	%rd10, %rd5;
	mul.wide.s32 	%rd11, %r4, 4;
	add.s64 	%rd12, %rd10, %rd11;
	mov.b32 	%r25, 1065353216;
	st.global.u32 	[%rd12], %r25;
$L__BB6_5:
	add.s32 	%r26, %r1, -2;
	setp.gt.u32 	%p13, %r26, 2;
	setp.eq.s32 	%p14, %r2, 0;
	setp.eq.s32 	%p15, %r3, 0;
	or.pred  	%p16, %p14, %p15;
	or.pred  	%p17, %p16, %p13;
	add.s32 	%r5, %r10, -1;
	setp.ge.s32 	%p18, %r2, %r5;
	or.pred  	%p19, %p17, %p18;
	add.s32 	%r6, %r11, -1;
	setp.ge.s32 	%p20, %r3, %r6;
	mad.lo.s32 	%r27, %r10, %r3, %r2;
	mad.lo.s32 	%r7, %r27, %r9, %r1;
	cvta.to.global.u64 	%rd13, %rd2;
	mul.wide.s32 	%rd14, %r7, 4;
	add.s64 	%rd1, %rd13, %rd14;
	or.pred  	%p21, %p19, %p20;
	@%p21 bra 	$L__BB6_7;
	mov.b32 	%r28, 1077936128;
	st.global.u32 	[%rd1], %r28;
$L__BB6_7:
	setp.ge.s32 	%p22, %r3, %r6;
	setp.ge.s32 	%p23, %r2, %r5;
	setp.eq.s32 	%p24, %r3, 0;
	setp.eq.s32 	%p25, %r2, 0;
	setp.gt.s32 	%p26, %r1, 1;
	or.pred  	%p27, %p25, %p24;
	or.pred  	%p28, %p27, %p26;
	or.pred  	%p29, %p28, %p23;
	or.pred  	%p30, %p29, %p22;
	@%p30 bra 	$L__BB6_9;
	mov.b32 	%r29, 0;
	st.global.u32 	[%rd1], %r29;
$L__BB6_9:
	setp.ge.s32 	%p31, %r3, %r6;
	setp.eq.s32 	%p32, %r3, 0;
	setp.gt.u32 	%p33, %r2, 1;
	setp.lt.s32 	%p34, %r1, 1;
	or.pred  	%p35, %p33, %p34;
	or.pred  	%p36, %p32, %p35;
	add.s32 	%r8, %r9, -1;
	setp.ge.s32 	%p37, %r1, %r8;
	or.pred  	%p38, %p36, %p37;
	or.pred  	%p39, %p38, %p31;
	@%p39 bra 	$L__BB6_11;
	cvta.to.global.u64 	%rd15, %rd3;
	add.s64 	%rd17, %rd15, %rd14;
	mov.b32 	%r30, 0;
	st.global.u32 	[%rd17], %r30;
$L__BB6_11:
	setp.ge.s32 	%p40, %r1, %r8;
	setp.lt.s32 	%p41, %r1, 1;
	setp.ge.s32 	%p42, %r2, %r5;
	setp.eq.s32 	%p43, %r2, 0;
	setp.gt.u32 	%p44, %r3, 1;
	or.pred  	%p45, %p44, %p43;
	or.pred  	%p46, %p41, %p45;
	or.pred  	%p47, %p46, %p42;
	or.pred  	%p48, %p47, %p40;
	@%p48 bra 	$L__BB6_13;
	cvta.to.global.u64 	%rd18, %rd4;
	add.s64 	%rd20, %rd18, %rd14;
	mov.b32 	%r31, 0;
	st.global.u32 	[%rd20], %r31;
$L__BB6_13:
	ret;

}


// ===== COMPILED SASS (sm_100) =====

	.target	sm_100

	.elftype	@"ET_EXEC"


//--------------------- .note.nv.tkinfo           --------------------------
	.section	.note.nv.tkinfo,"",@"SHT_NOTE"
	.sectionflags	@"SHF_NOTE_NV_TKINFO"
	.tkinfo
        /*0018*/ 	.word	0x00000002
        /*0030*/ 	.string	""
        /*0030*/ 	.string	"ptxas"
        /*0030*/ 	.string	"Cuda compilation tools, release 13.0, V13.0.88"
        /*0030*/ 	.string	"Build cuda_13.0.r13.0/compiler.36424714_0"
        /*0030*/ 	.string	"-arch sm_100 -m 64 "



//--------------------- .note.nv.cuinfo           --------------------------
	.section	.note.nv.cuinfo,"",@"SHT_NOTE"
	.sectionflags	@"SHF_NOTE_NV_CUINFO"
        /*0018*/ 	.short	0x0002
        /*001a*/ 	.short	0x0064
        /*001c*/ 	.short	0x0082
	.zero		2


//--------------------- .nv.info                  --------------------------
	.section	.nv.info,"",@"SHT_CUDA_INFO"
	.align	4


	//----- nvinfo : EIATTR_REGCOUNT
	.align		4
        /*0000*/ 	.byte	0x04, 0x2f
        /*0002*/ 	.short	(.L_7 - .L_6)
	.align		4
.L_6:
        /*0004*/ 	.word	index@(divergence)
        /*0008*/ 	.word	0x00000016


	//----- nvinfo : EIATTR_FRAME_SIZE
	.align		4
.L_7:
        /*000c*/ 	.byte	0x04, 0x11
        /*000e*/ 	.short	(.L_9 - .L_8)
	.align		4
.L_8:
        /*0010*/ 	.word	index@(divergence)
        /*0014*/ 	.word	0x00000000


	//----- nvinfo : EIATTR_REGCOUNT
	.align		4
.L_9:
        /*0018*/ 	.byte	0x04, 0x2f
        /*001a*/ 	.short	(.L_11 - .L_10)
	.align		4
.L_10:
        /*001c*/ 	.word	index@(pressure)
        /*0020*/ 	.word	0x0000001a


	//----- nvinfo : EIATTR_FRAME_SIZE
	.align		4
.L_11:
        /*0024*/ 	.byte	0x04, 0x11
        /*0026*/ 	.short	(.L_13 - .L_12)
	.align		4
.L_12:
        /*0028*/ 	.word	index@($__internal_2_$__cuda_sm3x_div_rn_noftz_f32_slowpath)
        /*002c*/ 	.word	0x00000000


	//----- nvinfo : EIATTR_FRAME_SIZE
	.align		4
.L_13:
        /*0030*/ 	.byte	0x04, 0x11
        /*0032*/ 	.short	(.L_15 - .L_14)
	.align		4
.L_14:
        /*0034*/ 	.word	index@(pressure)
        /*0038*/ 	.word	0x00000000


	//----- nvinfo : EIATTR_REGCOUNT
	.align		4
.L_15:
        /*003c*/ 	.byte	0x04, 0x2f
        /*003e*/ 	.short	(.L_17 - .L_16)
	.align		4
.L_16:
        /*0040*/ 	.word	index@(incompress)
        /*0044*/ 	.word	0x00000015


	//----- nvinfo : EIATTR_FRAME_SIZE
	.align		4
.L_17:
        /*0048*/ 	.byte	0x04, 0x11
        /*004a*/ 	.short	(.L_19 - .L_18)
	.align		4
.L_18:
        /*004c*/ 	.word	index@(incompress)
        /*0050*/ 	.word	0x00000000


	//----- nvinfo : EIATTR_REGCOUNT
	.align		4
.L_19:
        /*0054*/ 	.byte	0x04, 0x2f
        /*0056*/ 	.short	(.L_21 - .L_20)
	.align		4
.L_20:
        /*0058*/ 	.word	index@(advect_velocity)
        /*005c*/ 	.word	0x00000030


	//----- nvinfo : EIATTR_FRAME_SIZE
	.align		4
.L_21:
        /*0060*/ 	.byte	0x04, 0x11
        /*0062*/ 	.short	(.L_23 - .L_22)
	.align		4
.L_22:
        /*0064*/ 	.word	index@($__internal_1_$__cuda_sm20_rcp_rn_f32_slowpath)
        /*0068*/ 	.word	0x00000000


	//----- nvinfo : EIATTR_FRAME_SIZE
	.align		4
.L_23:
        /*006c*/ 	.byte	0x04, 0x11
        /*006e*/ 	.short	(.L_25 - .L_24)
	.align		4
.L_24:
        /*0070*/ 	.word	index@(advect_velocity)
        /*0074*/ 	.word	0x00000000


	//----- nvinfo : EIATTR_REGCOUNT
	.align		4
.L_25:
        /*0078*/ 	.byte	0x04, 0x2f
        /*007a*/ 	.short	(.L_27 - .L_26)
	.align		4
.L_26:
        /*007c*/ 	.word	index@(advect_smoke)
        /*0080*/ 	.word	0x00000020


	//----- nvinfo : EIATTR_FRAME_SIZE
	.align		4
.L_27:
        /*0084*/ 	.byte	0x04, 0x11
        /*0086*/ 	.short	(.L_29 - .L_28)
	.align		4
.L_28:
        /*0088*/ 	.word	index@($__internal_0_$__cuda_sm20_rcp_rn_f32_slowpath)
        /*008c*/ 	.word	0x00000000


	//----- nvinfo : EIATTR_FRAME_SIZE
	.align		4
.L_29:
        /*0090*/ 	.byte	0x04, 0x11
        /*0092*/ 	.short	(.L_31 - .L_30)
	.align		4
.L_30:
        /*0094*/ 	.word	index@(advect_smoke)
        /*0098*/ 	.word	0x00000000


	//----- nvinfo : EIATTR_REGCOUNT
	.align		4
.L_31:
        /*009c*/ 	.byte	0x04, 0x2f
        /*009e*/ 	.short	(.L_33 - .L_32)
	.align		4
.L_32:
        /*00a0*/ 	.word	index@(calc_borders)
        /*00a4*/ 	.word	0x00000014


	//----- nvinfo : EIATTR_FRAME_SIZE
	.align		4
.L_33:
        /*00a8*/ 	.byte	0x04, 0x11
        /*00aa*/ 	.short	(.L_35 - .L_34)
	.align		4
.L_34:
        /*00ac*/ 	.word	index@(calc_borders)
        /*00b0*/ 	.word	0x00000000


	//----- nvinfo : EIATTR_REGCOUNT
	.align		4
.L_35:
        /*00b4*/ 	.byte	0x04, 0x2f
        /*00b6*/ 	.short	(.L_37 - .L_36)
	.align		4
.L_36:
        /*00b8*/ 	.word	index@(constant)
        /*00bc*/ 	.word	0x0000000e


	//----- nvinfo : EIATTR_FRAME_SIZE
	.align		4
.L_37:
        /*00c0*/ 	.byte	0x04, 0x11
        /*00c2*/ 	.short	(.L_39 - .L_38)
	.align		4
.L_38:
        /*00c4*/ 	.word	index@(constant)
        /*00c8*/ 	.word	0x00000000


	//----- nvinfo : EIATTR_MIN_STACK_SIZE
	.align		4
.L_39:
        /*00cc*/ 	.byte	0x04, 0x12
        /*00ce*/ 	.short	(.L_41 - .L_40)
	.align		4
.L_40:
        /*00d0*/ 	.word	index@(constant)
        /*00d4*/ 	.word	0x00000000


	//----- nvinfo : EIATTR_MIN_STACK_SIZE
	.align		4
.L_41:
        /*00d8*/ 	.byte	0x04, 0x12
        /*00da*/ 	.short	(.L_43 - .L_42)
	.align		4
.L_42:
        /*00dc*/ 	.word	index@(calc_borders)
        /*00e0*/ 	.word	0x00000000


	//----- nvinfo : EIATTR_MIN_STACK_SIZE
	.align		4
.L_43:
        /*00e4*/ 	.byte	0x04, 0x12
        /*00e6*/ 	.short	(.L_45 - .L_44)
	.align		4
.L_44:
        /*00e8*/ 	.word	index@(advect_smoke)
        /*00ec*/ 	.word	0x00000000


	//----- nvinfo : EIATTR_MIN_STACK_SIZE
	.align		4
.L_45:
        /*00f0*/ 	.byte	0x04, 0x12
        /*00f2*/ 	.short	(.L_47 - .L_46)
	.align		4
.L_46:
        /*00f4*/ 	.word	index@(advect_velocity)
        /*00f8*/ 	.word	0x00000000


	//----- nvinfo : EIATTR_MIN_STACK_SIZE
	.align		4
.L_47:
        /*00fc*/ 	.byte	0x04, 0x12
        /*00fe*/ 	.short	(.L_49 - .L_48)
	.align		4
.L_48:
        /*0100*/ 	.word	index@(incompress)
        /*0104*/ 	.word	0x00000000


	//----- nvinfo : EIATTR_MIN_STACK_SIZE
	.align		4
.L_49:
        /*0108*/ 	.byte	0x04, 0x12
        /*010a*/ 	.short	(.L_51 - .L_50)
	.align		4
.L_50:
        /*010c*/ 	.word	index@(pressure)
        /*0110*/ 	.word	0x00000000


	//----- nvinfo : EIATTR_MIN_STACK_SIZE
	.align		4
.L_51:
        /*0114*/ 	.byte	0x04, 0x12
        /*0116*/ 	.short	(.L_53 - .L_52)
	.align		4
.L_52:
        /*0118*/ 	.word	index@(divergence)
        /*011c*/ 	.word	0x00000000
.L_53:


//--------------------- .nv.compat                --------------------------
	.section	.nv.compat,"",@"SHT_CUDA_COMPAT_INFO"
	.align	4
        /*0000*/ 	.byte	0x02, 0x09, 0x00, 0x00, 0x02, 0x02, 0x01, 0x00, 0x02, 0x05, 0x05, 0x00, 0x03, 0x07, 0x01, 0x01
        /*0010*/ 	.byte	0x02, 0x03, 0x00, 0x00, 0x02, 0x06, 0x01, 0x00, 0x04, 0x0b, 0x08, 0x00, 0x01, 0x00, 0x00, 0x00
        /*0020*/ 	.byte	0x00, 0x00, 0x00, 0x00


//--------------------- .nv.info.constant         --------------------------
	.section	.nv.info.constant,"",@"SHT_CUDA_INFO"
	.sectionflags	@""
	.align	4


	//----- nvinfo : EIATTR_CUDA_API_VERSION
	.align		4
        /*0000*/ 	.byte	0x04, 0x37
        /*0002*/ 	.short	(.L_55 - .L_54)
.L_54:
        /*0004*/ 	.word	0x00000082


	//----- nvinfo : EIATTR_KPARAM_INFO
	.align		4
.L_55:
        /*0008*/ 	.byte	0x04, 0x17
        /*000a*/ 	.short	(.L_57 - .L_56)
.L_56:
        /*000c*/ 	.word	0x00000000
        /*0010*/ 	.short	0x0007
        /*0012*/ 	.short	0x0030
        /*0014*/ 	.byte	0x00, 0xf0, 0x11, 0x00


	//----- nvinfo : EIATTR_KPARAM_INFO
	.align		4
.L_57:
        /*0018*/ 	.byte	0x04, 0x17
        /*001a*/ 	.short	(.L_59 - .L_58)
.L_58:
        /*001c*/ 	.word	0x00000000
        /*0020*/ 	.short	0x0006
        /*0022*/ 	.short	0x002c
        /*0024*/ 	.byte	0x00, 0xf0, 0x11, 0x00


	//----- nvinfo : EIATTR_KPARAM_INFO
	.align		4
.L_59:
        /*0028*/ 	.byte	0x04, 0x17
        /*002a*/ 	.short	(.L_61 - .L_60)
.L_60:
        /*002c*/ 	.word	0x00000000
        /*0030*/ 	.short	0x0005
        /*0032*/ 	.short	0x0028
        /*0034*/ 	.byte	0x00, 0xf0, 0x11, 0x00


	//----- nvinfo : EIATTR_KPARAM_INFO
	.align		4
.L_61:
        /*0038*/ 	.byte	0x04, 0x17
        /*003a*/ 	.short	(.L_63 - .L_62)
.L_62:
        /*003c*/ 	.word	0x00000000
        /*0040*/ 	.short	0x0004
        /*0042*/ 	.short	0x0020
        /*0044*/ 	.byte	0x00, 0xf5, 0x21, 0x00


	//----- nvinfo : EIATTR_KPARAM_INFO
	.align		4
.L_63:
        /*0048*/ 	.byte	0x04, 0x17
        /*004a*/ 	.short	(.L_65 - .L_64)
.L_64:
        /*004c*/ 	.word	0x00000000
        /*0050*/ 	.short	0x0003
        /*0052*/ 	.short	0x0018
        /*0054*/ 	.byte	0x00, 0xf5, 0x21, 0x00


	//----- nvinfo : EIATTR_KPARAM_INFO
	.align		4
.L_65:
        /*0058*/ 	.byte	0x04, 0x17
        /*005a*/ 	.short	(.L_67 - .L_66)
.L_66:
        /*005c*/ 	.word	0x00000000
        /*0060*/ 	.short	0x0002
        /*0062*/ 	.short	0x0010
        /*0064*/ 	.byte	0x00, 0xf5, 0x21, 0x00


	//----- nvinfo : EIATTR_KPARAM_INFO
	.align		4
.L_67:
        /*0068*/ 	.byte	0x04, 0x17
        /*006a*/ 	.short	(.L_69 - .L_68)
.L_68:
        /*006c*/ 	.word	0x00000000
        /*0070*/ 	.short	0x0001
        /*0072*/ 	.short	0x0008
        /*0074*/ 	.byte	0x00, 0xf5, 0x21, 0x00


	//----- nvinfo : EIATTR_KPARAM_INFO
	.align		4
.L_69:
        /*0078*/ 	.byte	0x04, 0x17
        /*007a*/ 	.short	(.L_71 - .L_70)
.L_70:
        /*007c*/ 	.word	0x00000000
        /*0080*/ 	.short	0x0000
        /*0082*/ 	.short	0x0000
        /*0084*/ 	.byte	0x00, 0xf5, 0x21, 0x00


	//----- nvinfo : EIATTR_SPARSE_MMA_MASK
	.align		4
.L_71:
        /*0088*/ 	.byte	0x03, 0x50
        /*008a*/ 	.short	0x0000


	//----- nvinfo : EIATTR_MAXREG_COUNT
	.align		4
        /*008c*/ 	.byte	0x03, 0x1b
        /*008e*/ 	.short	0x00ff


	//----- nvinfo : EIATTR_MERCURY_ISA_VERSION
	.align		4
        /*0090*/ 	.byte	0x03, 0x5f
        /*0092*/ 	.short	0x0101


	//----- nvinfo : EIATTR_VRC_CTA_INIT_COUNT
	.align		4
        /*0094*/ 	.byte	0x02, 0x4a
	.zero		1
	.zero		1


	//----- nvinfo : EIATTR_EXIT_INSTR_OFFSETS
	.align		4
        /*0098*/ 	.byte	0x04, 0x1c
        /*009a*/ 	.short	(.L_73 - .L_72)


	//   ....[0]....
.L_72:
        /*009c*/ 	.word	0x00000480


	//   ....[1]....
        /*00a0*/ 	.word	0x000004c0


	//----- nvinfo : EIATTR_CRS_STACK_SIZE
	.align		4
.L_73:
        /*00a4*/ 	.byte	0x04, 0x1e
        /*00a6*/ 	.short	(.L_75 - .L_74)
.L_74:
        /*00a8*/ 	.word	0x00000000


	//----- nvinfo : EIATTR_CBANK_PARAM_SIZE
	.align		4
.L_75:
        /*00ac*/ 	.byte	0x03, 0x19
        /*00ae*/ 	.short	0x0034


	//----- nvinfo : EIATTR_PARAM_CBANK
	.align		4
        /*00b0*/ 	.byte	0x04, 0x0a
        /*00b2*/ 	.short	(.L_77 - .L_76)
	.align		4
.L_76:
        /*00b4*/ 	.word	index@(.nv.constant0.constant)
        /*00b8*/ 	.short	0x0380
        /*00ba*/ 	.short	0x0034


	//----- nvinfo : EIATTR_SW_WAR
	.align		4
.L_77:
        /*00bc*/ 	.byte	0x04, 0x36
        /*00be*/ 	.short	(.L_79 - .L_78)
.L_78:
        /*00c0*/ 	.word	0x00000008
.L_79:


//--------------------- .nv.info.calc_borders     --------------------------
	.section	.nv.info.calc_borders,"",@"SHT_CUDA_INFO"
	.sectionflags	@""
	.align	4


	//----- nvinfo : EIATTR_CUDA_API_VERSION
	.align		4
        /*0000*/ 	.byte	0x04, 0x37
        /*0002*/ 	.short	(.L_81 - .L_80)
.L_80:
        /*0004*/ 	.word	0x00000082


	//----- nvinfo : EIATTR_KPARAM_INFO
	.align		4
.L_81:
        /*0008*/ 	.byte	0x04, 0x17
        /*000a*/ 	.short	(.L_83 - .L_82)
.L_82:
        /*000c*/ 	.word	0x00000000
        /*0010*/ 	.short	0x0009
        /*0012*/ 	.short	0x0040
        /*0014*/ 	.byte	0x00, 0xf0, 0x11, 0x00


	//----- nvinfo : EIATTR_KPARAM_INFO
	.align		4
.L_83:
        /*0018*/ 	.byte	0x04, 0x17
        /*001a*/ 	.short	(.L_85 - .L_84)
.L_84:
        /*001c*/ 	.word	0x00000000
        /*0020*/ 	.short	0x0008
        /*0022*/ 	.short	0x003c
        /*0024*/ 	.byte	0x00, 0xf0, 0x11, 0x00


	//----- nvinfo : EIATTR_KPARAM_INFO
	.align		4
.L_85:
        /*0028*/ 	.byte	0x04, 0x17
        /*002a*/ 	.short	(.L_87 - .L_86)
.L_86:
        /*002c*/ 	.word	0x00000000
        /*0030*/ 	.short	0x0007
        /*0032*/ 	.short	0x0038
        /*0034*/ 	.byte	0x00, 0xf0, 0x11, 0x00


	//----- nvinfo : EIATTR_KPARAM_INFO
	.align		4
.L_87:
        /*0038*/ 	.byte	0x04, 0x17
        /*003a*/ 	.short	(.L_89 - .L_88)
.L_88:
        /*003c*/ 	.word	0x00000000
        /*0040*/ 	.short	0x0006
        /*0042*/ 	.short	0x0030
        /*0044*/ 	.byte	0x00, 0xf5, 0x21, 0x00


	//----- nvinfo : EIATTR_KPARAM_INFO
	.align		4
.L_89:
        /*0048*/ 	.byte	0x04, 0x17
        /*004a*/ 	.short	(.L_91 - .L_90)
.L_90:
        /*004c*/ 	.word	0x00000000
        /*0050*/ 	.short	0x0005
        /*0052*/ 	.short	0x0028
        /*0054*/ 	.byte	0x00, 0xf5, 0x21, 0x00


	//----- nvinfo : EIATTR_KPARAM_INFO
	.align		4
.L_91:
        /*0058*/ 	.byte	0x04, 0x17
        /*005a*/ 	.short	(.L_93 - .L_92)
.L_92:
        /*005c*/ 	.word	0x00000000
        /*0060*/ 	.short	0x0004
        /*0062*/ 	.short	0x0020
        /*0064*/ 	.byte	0x00, 0xf5, 0x21, 0x00


	//----- nvinfo : EIATTR_KPARAM_INFO
	.align		4
.L_93:
        /*0068*/ 	.byte	0x04, 0x17
        /*006a*/ 	.short	(.L_95 - .L_94)
.L_94:
        /*006c*/ 	.word	0x00000000
        /*0070*/ 	.short	0x0003
        /*0072*/ 	.short	0x0018
        /*0074*/ 	.byte	0x00, 0xf5, 0x21, 0x00


	//----- nvinfo : EIATTR_KPARAM_INFO
	.align		4
.L_95:
        /*0078*/ 	.byte	0x04, 0x17
        /*007a*/ 	.short	(.L_97 - .L_96)
.L_96:
        /*007c*/ 	.word	0x00000000
        /*0080*/ 	.short	0x0002
        /*0082*/ 	.short	0x0010
        /*0084*/ 	.byte	0x00, 0xf5, 0x21, 0x00


	//----- nvinfo : EIATTR_KPARAM_INFO
	.align		4
.L_97:
        /*0088*/ 	.byte	0x04, 0x17
        /*008a*/ 	.short	(.L_99 - .L_98)
.L_98:
        /*008c*/ 	.word	0x00000000
        /*0090*/ 	.short	0x0001
        /*0092*/ 	.short	0x0008
        /*0094*/ 	.byte	0x00, 0xf5, 0x21, 0x00


	//----- nvinfo : EIATTR_KPARAM_INFO
	.align		4
.L_99:
        /*0098*/ 	.byte	0x04, 0x17
        /*009a*/ 	.short	(.L_101 - .L_100)
.L_100:
        /*009c*/ 	.word	0x00000000
        /*00a0*/ 	.short	0x0000
        /*00a2*/ 	.short	0x0000
        /*00a4*/ 	.byte	0x00, 0xf5, 0x21, 0x00


	//----- nvinfo : EIATTR_SPARSE_MMA_MASK
	.align		4
.L_101:
        /*00a8*/ 	.byte	0x03, 0x50
        /*00aa*/ 	.short	0x0000


	//----- nvinfo : EIATTR_MAXREG_COUNT
	.align		4
        /*00ac*/ 	.byte	0x03, 0x1b
        /*00ae*/ 	.short	0x00ff


	//----- nvinfo : EIATTR_MERCURY_ISA_VERSION
	.align		4
        /*00b0*/ 	.byte	0x03, 0x5f
        /*00b2*/ 	.short	0x0101


	//----- nvinfo : EIATTR_VRC_CTA_INIT_COUNT
	.align		4
        /*00b4*/ 	.byte	0x02, 0x4a
	.zero		1
	.zero		1


	//----- nvinfo : EIATTR_EXIT_INSTR_OFFSETS
	.align		4
        /*00b8*/ 	.byte	0x04, 0x1c
        /*00ba*/ 	.short	(.L_103 - .L_102)


	//   ....[0]....
.L_102:
        /*00bc*/ 	.word	0x00000180


	//   ....[1]....
        /*00c0*/ 	.word	0x00000210


	//   ....[2]....
        /*00c4*/ 	.word	0x00000340


	//   ....[3]....
        /*00c8*/ 	.word	0x000004d0


	//----- nvinfo : EIATTR_CRS_STACK_SIZE
	.align		4
.L_103:
        /*00cc*/ 	.byte	0x04, 0x1e
        /*00ce*/ 	.short	(.L_105 - .L_104)
.L_104:
        /*00d0*/ 	.word	0x00000000


	//----- nvinfo : EIATTR_CBANK_PARAM_SIZE
	.align		4
.L_105:
        /*00d4*/ 	.byte	0x03, 0x19
        /*00d6*/ 	.short	0x0044


	//----- nvinfo : EIATTR_PARAM_CBANK
	.align		4
        /*00d8*/ 	.byte	0x04, 0x0a
        /*00da*/ 	.short	(.L_107 - .L_106)
	.align		4
.L_106:
        /*00dc*/ 	.word	index@(.nv.constant0.calc_borders)
        /*00e0*/ 	.short	0x0380
        /*00e2*/ 	.short	0x0044


	//----- nvinfo : EIATTR_SW_WAR
	.align		4
.L_107:
        /*00e4*/ 	.byte	0x04, 0x36
        /*00e6*/ 	.short	(.L_109 - .L_108)
.L_108:
        /*00e8*/ 	.word	0x00000008
.L_109:


//--------------------- .nv.info.advect_smoke     --------------------------
	.section	.nv.info.advect_smoke,"",@"SHT_CUDA_INFO"
	.sectionflags	@""
	.align	4


	//----- nvinfo : EIATTR_CUDA_API_VERSION
	.align		4
        /*0000*/ 	.byte	0x04, 0x37
        /*0002*/ 	.short	(.L_111 - .L_110)
.L_110:
        /*0004*/ 	.word	0x00000082


	//----- nvinfo : EIATTR_KPARAM_INFO
	.align		4
.L_111:
        /*0008*/ 	.byte	0x04, 0x17
        /*000a*/ 	.short	(.L_113 - .L_112)
.L_112:
        /*000c*/ 	.word	0x00000000
        /*0010*/ 	.short	0x0009
        /*0012*/ 	.short	0x003c
        /*0014*/ 	.byte	0x00, 0xf0, 0x11, 0x00


	//----- nvinfo : EIATTR_KPARAM_INFO
	.align		4
.L_113:
        /*0018*/ 	.byte	0x04, 0x17
        /*001a*/ 	.short	(.L_115 - .L_114)
.L_114:
        /*001c*/ 	.word	0x00000000
        /*0020*/ 	.short	0x0008
        /*0022*/ 	.short	0x0038
        /*0024*/ 	.byte	0x00, 0xf0, 0x11, 0x00


	//----- nvinfo : EIATTR_KPARAM_INFO
	.align		4
.L_115:
        /*0028*/ 	.byte	0x04, 0x17
        /*002a*/ 	.short	(.L_117 - .L_116)
.L_116:
        /*002c*/ 	.word	0x00000000
        /*0030*/ 	.short	0x0007
        /*0032*/ 	.short	0x0034
        /*0034*/ 	.byte	0x00, 0xf0, 0x11, 0x00


	//----- nvinfo : EIATTR_KPARAM_INFO
	.align		4
.L_117:
        /*0038*/ 	.byte	0x04, 0x17
        /*003a*/ 	.short	(.L_119 - .L_118)
.L_118:
        /*003c*/ 	.word	0x00000000
        /*0040*/ 	.short	0x0006
        /*0042*/ 	.short	0x0030
        /*0044*/ 	.byte	0x00, 0xf0, 0x11, 0x00


	//----- nvinfo : EIATTR_KPARAM_INFO
	.align		4
.L_119:
        /*0048*/ 	.byte	0x04, 0x17
        /*004a*/ 	.short	(.L_121 - .L_120)
.L_120:
        /*004c*/ 	.word	0x00000000
        /*0050*/ 	.short	0x0005
        /*0052*/ 	.short	0x0028
        /*0054*/ 	.byte	0x00, 0xf5, 0x21, 0x00


	//----- nvinfo : EIATTR_KPARAM_INFO
	.align		4
.L_121:
        /*0058*/ 	.byte	0x04, 0x17
        /*005a*/ 	.short	(.L_123 - .L_122)
.L_122:
        /*005c*/ 	.word	0x00000000
        /*0060*/ 	.short	0x0004
        /*0062*/ 	.short	0x0020
        /*0064*/ 	.byte	0x00, 0xf5, 0x21, 0x00


	//----- nvinfo : EIATTR_KPARAM_INFO
	.align		4
.L_123:
        /*0068*/ 	.byte	0x04, 0x17
        /*006a*/ 	.short	(.L_125 - .L_124)
.L_124:
        /*006c*/ 	.word	0x00000000
        /*0070*/ 	.short	0x0003
        /*0072*/ 	.short	0x0018
        /*0074*/ 	.byte	0x00, 0xf5, 0x21, 0x00


	//----- nvinfo : EIATTR_KPARAM_INFO
	.align		4
.L_125:
        /*0078*/ 	.byte	0x04, 0x17
        /*007a*/ 	.short	(.L_127 - .L_126)
.L_126:
        /*007c*/ 	.word	0x00000000
        /*0080*/ 	.short	0x0002
        /*0082*/ 	.short	0x0010
        /*0084*/ 	.byte	0x00, 0xf5, 0x21, 0x00


	//----- nvinfo : EIATTR_KPARAM_INFO
	.align		4
.L_127:
        /*0088*/ 	.byte	0x04, 0x17
        /*008a*/ 	.short	(.L_129 - .L_128)
.L_128:
        /*008c*/ 	.word	0x00000000
        /*0090*/ 	.short	0x0001
        /*0092*/ 	.short	0x0008
        /*0094*/ 	.byte	0x00, 0xf5, 0x21, 0x00


	//----- nvinfo : EIATTR_KPARAM_INFO
	.align		4
.L_129:
        /*0098*/ 	.byte	0x04, 0x17
        /*009a*/ 	.short	(.L_131 - .L_130)
.L_130:
        /*009c*/ 	.word	0x00000000
        /*00a0*/ 	.short	0x0000
        /*00a2*/ 	.short	0x0000
        /*00a4*/ 	.byte	0x00, 0xf5, 0x21, 0x00


	//----- nvinfo : EIATTR_SPARSE_MMA_MASK
	.align		4
.L_131:
        /*00a8*/ 	.byte	0x03, 0x50
        /*00aa*/ 	.short	0x0000


	//----- nvinfo : EIATTR_MAXREG_COUNT
	.align		4
        /*00ac*/ 	.byte	0x03, 0x1b
        /*00ae*/ 	.short	0x00ff


	//----- nvinfo : EIATTR_MERCURY_ISA_VERSION
	.align		4
        /*00b0*/ 	.byte	0x03, 0x5f
        /*00b2*/ 	.short	0x0101


	//----- nvinfo : EIATTR_VRC_CTA_INIT_COUNT
	.align		4
        /*00b4*/ 	.byte	0x02, 0x4a
	.zero		1
	.zero		1


	//----- nvinfo : EIATTR_EXIT_INSTR_OFFSETS
	.align		4
        /*00b8*/ 	.byte	0x04, 0x1c
        /*00ba*/ 	.short	(.L_133 - .L_132)


	//   ....[0]....
.L_132:
        /*00bc*/ 	.word	0x000001b0


	//   ....[1]....
        /*00c0*/ 	.word	0x00000240


	//   ....[2]....
        /*00c4*/ 	.word	0x00000d00


	//----- nvinfo : EIATTR_CRS_STACK_SIZE
	.align		4
.L_133:
        /*00c8*/ 	.byte	0x04, 0x1e
        /*00ca*/ 	.short	(.L_135 - .L_134)
.L_134:
        /*00cc*/ 	.word	0x00000000


	//----- nvinfo : EIATTR_CBANK_PARAM_SIZE
	.align		4
.L_135:
        /*00d0*/ 	.byte	0x03, 0x19
        /*00d2*/ 	.short	0x0040


	//----- nvinfo : EIATTR_PARAM_CBANK
	.align		4
        /*00d4*/ 	.byte	0x04, 0x0a
        /*00d6*/ 	.short	(.L_137 - .L_136)
	.align		4
.L_136:
        /*00d8*/ 	.word	index@(.nv.constant0.advect_smoke)
        /*00dc*/ 	.short	0x0380
        /*00de*/ 	.short	0x0040


	//----- nvinfo : EIATTR_SW_WAR
	.align		4
.L_137:
        /*00e0*/ 	.byte	0x04, 0x36
        /*00e2*/ 	.short	(.L_139 - .L_138)
.L_138:
        /*00e4*/ 	.word	0x00000008
.L_139:


//--------------------- .nv.info.advect_velocity  --------------------------
	.section	.nv.info.advect_velocity,"",@"SHT_CUDA_INFO"
	.sectionflags	@""
	.align	4


	//----- nvinfo : EIATTR_CUDA_API_VERSION
	.align		4
        /*0000*/ 	.byte	0x04, 0x37
        /*0002*/ 	.short	(.L_141 - .L_140)
.L_140:
        /*0004*/ 	.word	0x00000082


	//----- nvinfo : EIATTR_KPARAM_INFO
	.align		4
.L_141:
        /*0008*/ 	.byte	0x04, 0x17
        /*000a*/ 	.short	(.L_143 - .L_142)
.L_142:
        /*000c*/ 	.word	0x00000000
        /*0010*/ 	.short	0x000b
        /*0012*/ 	.short	0x004c
        /*0014*/ 	.byte	0x00, 0xf0, 0x11, 0x00


	//----- nvinfo : EIATTR_KPARAM_INFO
	.align		4
.L_143:
        /*0018*/ 	.byte	0x04, 0x17
        /*001a*/ 	.short	(.L_145 - .L_144)
.L_144:
        /*001c*/ 	.word	0x00000000
        /*0020*/ 	.short	0x000a
        /*0022*/ 	.short	0x0048
        /*0024*/ 	.byte	0x00, 0xf0, 0x11, 0x00


	//----- nvinfo : EIATTR_KPARAM_INFO
	.align		4
.L_145:
        /*0028*/ 	.byte	0x04, 0x17
        /*002a*/ 	.short	(.L_147 - .L_146)
.L_146:
        /*002c*/ 	.word	0x00000000
        /*0030*/ 	.short	0x0009
        /*0032*/ 	.short	0x0044
        /*0034*/ 	.byte	0x00, 0xf0, 0x11, 0x00


	//----- nvinfo : EIATTR_KPARAM_INFO
	.align		4
.L_147:
        /*0038*/ 	.byte	0x04, 0x17
        /*003a*/ 	.short	(.L_149 - .L_148)
.L_148:
        /*003c*/ 	.word	0x00000000
        /*0040*/ 	.short	0x0008
        /*0042*/ 	.short	0x0040
        /*0044*/ 	.byte	0x00, 0xf0, 0x11, 0x00


	//----- nvinfo : EIATTR_KPARAM_INFO
	.align		4
.L_149:
        /*0048*/ 	.byte	0x04, 0x17
        /*004a*/ 	.short	(.L_151 - .L_150)
.L_150:
        /*004c*/ 	.word	0x00000000
        /*0050*/ 	.short	0x0007
        /*0052*/ 	.short	0x0038
        /*0054*/ 	.byte	0x00, 0xf5, 0x21, 0x00


	//----- nvinfo : EIATTR_KPARAM_INFO
	.align		4
.L_151:
        /*0058*/ 	.byte	0x04, 0x17
        /*005a*/ 	.short	(.L_153 - .L_152)
.L_152:
        /*005c*/ 	.word	0x00000000
        /*0060*/ 	.short	0x0006
        /*0062*/ 	.short	0x0030
        /*0064*/ 	.byte	0x00, 0xf5, 0x21, 0x00


	//----- nvinfo : EIATTR_KPARAM_INFO
	.align		4
.L_153:
        /*0068*/ 	.byte	0x04, 0x17
        /*006a*/ 	.short	(.L_155 - .L_154)
.L_154:
        /*006c*/ 	.word	0x00000000
        /*0070*/ 	.short	0x0005
        /*0072*/ 	.short	0x0028
        /*0074*/ 	.byte	0x00, 0xf5, 0x21, 0x00


	//----- nvinfo : EIATTR_KPARAM_INFO
	.align		4
.L_155:
        /*0078*/ 	.byte	0x04, 0x17
        /*007a*/ 	.short	(.L_157 - .L_156)
.L_156:
        /*007c*/ 	.word	0x00000000
        /*0080*/ 	.short	0x0004
        /*0082*/ 	.short	0x0020
        /*0084*/ 	.byte	0x00, 0xf5, 0x21, 0x00


	//----- nvinfo : EIATTR_KPARAM_INFO
	.align		4
.L_157:
        /*0088*/ 	.byte	0x04, 0x17
        /*008a*/ 	.short	(.L_159 - .L_158)
.L_158:
        /*008c*/ 	.word	0x00000000
        /*0090*/ 	.short	0x0003
        /*0092*/ 	.short	0x0018
        /*0094*/ 	.byte	0x00, 0xf5, 0x21, 0x00


	//----- nvinfo : EIATTR_KPARAM_INFO
	.align		4
.L_159:
        /*0098*/ 	.byte	0x04, 0x17
        /*009a*/ 	.short	(.L_161 - .L_160)
.L_160:
        /*009c*/ 	.word	0x00000000
        /*00a0*/ 	.short	0x0002
        /*00a2*/ 	.short	0x0010
        /*00a4*/ 	.byte	0x00, 0xf5, 0x21, 0x00


	//----- nvinfo : EIATTR_KPARAM_INFO
	.align		4
.L_161:
        /*00a8*/ 	.byte	0x04, 0x17
        /*00aa*/ 	.short	(.L_163 - .L_162)
.L_162:
        /*00ac*/ 	.word	0x00000000
        /*00b0*/ 	.short	0x0001
        /*00b2*/ 	.short	0x0008
        /*00b4*/ 	.byte	0x00, 0xf5, 0x21, 0x00


	//----- nvinfo : EIATTR_KPARAM_INFO
	.align		4
.L_163:
        /*00b8*/ 	.byte	0x04, 0x17
        /*00ba*/ 	.short	(.L_165 - .L_164)
.L_164:
        /*00bc*/ 	.word	0x00000000
        /*00c0*/ 	.short	0x0000
        /*00c2*/ 	.short	0x0000
        /*00c4*/ 	.byte	0x00, 0xf5, 0x21, 0x00


	//----- nvinfo : EIATTR_SPARSE_MMA_MASK
	.align		4
.L_165:
        /*00c8*/ 	.byte	0x03, 0x50
        /*00ca*/ 	.short	0x0000


	//----- nvinfo : EIATTR_MAXREG_COUNT
	.align		4
        /*00cc*/ 	.byte	0x03, 0x1b
        /*00ce*/ 	.short	0x00ff


	//----- nvinfo : EIATTR_MERCURY_ISA_VERSION
	.align		4
        /*00d0*/ 	.byte	0x03, 0x5f
        /*00d2*/ 	.short	0x0101


	//----- nvinfo : EIATTR_VRC_CTA_INIT_COUNT
	.align		4
        /*00d4*/ 	.byte	0x02, 0x4a
	.zero		1
	.zero		1


	//----- nvinfo : EIATTR_EXIT_INSTR_OFFSETS
	.align		4
        /*00d8*/ 	.byte	0x04, 0x1c
        /*00da*/ 	.short	(.L_167 - .L_166)


	//   ....[0]....
.L_166:
        /*00dc*/ 	.word	0x00000180


	//   ....[1]....
        /*00e0*/ 	.word	0x00000210


	//   ....[2]....
        /*00e4*/ 	.word	0x00001ad0


	//----- nvinfo : EIATTR_CRS_STACK_SIZE
	.align		4
.L_167:
        /*00e8*/ 	.byte	0x04, 0x1e
        /*00ea*/ 	.short	(.L_169 - .L_168)
.L_168:
        /*00ec*/ 	.word	0x00000000


	//----- nvinfo : EIATTR_CBANK_PARAM_SIZE
	.align		4
.L_169:
        /*00f0*/ 	.byte	0x03, 0x19
        /*00f2*/ 	.short	0x0050


	//----- nvinfo : EIATTR_PARAM_CBANK
	.align		4
        /*00f4*/ 	.byte	0x04, 0x0a
        /*00f6*/ 	.short	(.L_171 - .L_170)
	.align		4
.L_170:
        /*00f8*/ 	.word	index@(.nv.constant0.advect_velocity)
        /*00fc*/ 	.short	0x0380
        /*00fe*/ 	.short	0x0050


	//----- nvinfo : EIATTR_SW_WAR
	.align		4
.L_171:
        /*0100*/ 	.byte	0x04, 0x36
        /*0102*/ 	.short	(.L_173 - .L_172)
.L_172:
        /*0104*/ 	.word	0x00000008
.L_173:


//--------------------- .nv.info.incompress       --------------------------
	.section	.nv.info.incompress,"",@"SHT_CUDA_INFO"
	.sectionflags	@""
	.align	4


	//----- nvinfo : EIATTR_CUDA_API_VERSION
	.align		4
        /*0000*/ 	.byte	0x04, 0x37
        /*0002*/ 	.short	(.L_175 - .L_174)
.L_174:
        /*0004*/ 	.word	0x00000082


	//----- nvinfo : EIATTR_KPARAM_INFO
	.align		4
.L_175:
        /*0008*/ 	.byte	0x04, 0x17
        /*000a*/ 	.short	(.L_177 - .L_176)
.L_176:
        /*000c*/ 	.word	0x00000000
        /*0010*/ 	.short	0x0007
        /*0012*/ 	.short	0x0030
        /*0014*/ 	.byte	0x00, 0xf0, 0x11, 0x00


	//----- nvinfo : EIATTR_KPARAM_INFO
	.align		4
.L_177:
        /*0018*/ 	.byte	0x04, 0x17
        /*001a*/ 	.short	(.L_179 - .L_178)
.L_178:
        /*001c*/ 	.word	0x00000000
        /*0020*/ 	.short	0x0006
        /*0022*/ 	.short	0x002c
        /*0024*/ 	.byte	0x00, 0xf0, 0x11, 0x00


	//----- nvinfo : EIATTR_KPARAM_INFO
	.align		4
.L_179:
        /*0028*/ 	.byte	0x04, 0x17
        /*002a*/ 	.short	(.L_181 - .L_180)
.L_180:
        /*002c*/ 	.word	0x00000000
        /*0030*/ 	.short	0x0005
        /*0032*/ 	.short	0x0028
        /*0034*/ 	.byte	0x00, 0xf0, 0x11, 0x00


	//----- nvinfo : EIATTR_KPARAM_INFO
	.align		4
.L_181:
        /*0038*/ 	.byte	0x04, 0x17
        /*003a*/ 	.short	(.L_183 - .L_182)
.L_182:
        /*003c*/ 	.word	0x00000000
        /*0040*/ 	.short	0x0004
        /*0042*/ 	.short	0x0020
        /*0044*/ 	.byte	0x00, 0xf5, 0x21, 0x00


	//----- nvinfo : EIATTR_KPARAM_INFO
	.align		4
.L_183:
        /*0048*/ 	.byte	0x04, 0x17
        /*004a*/ 	.short	(.L_185 - .L_184)
.L_184:
        /*004c*/ 	.word	0x00000000
        /*0050*/ 	.short	0x0003
        /*0052*/ 	.short	0x0018
        /*0054*/ 	.byte	0x00, 0xf5, 0x21, 0x00


	//----- nvinfo : EIATTR_KPARAM_INFO
	.align		4
.L_185:
        /*0058*/ 	.byte	0x04, 0x17
        /*005a*/ 	.short	(.L_187 - .L_186)
.L_186:
        /*005c*/ 	.word	0x00000000
        /*0060*/ 	.short	0x0002
        /*0062*/ 	.short	0x0010
        /*0064*/ 	.byte	0x00, 0xf5, 0x21, 0x00


	//----- nvinfo : EIATTR_KPARAM_INFO
	.align		4
.L_187:
        /*0068*/ 	.byte	0x04, 0x17
        /*006a*/ 	.short	(.L_189 - .L_188)
.L_188:
        /*006c*/ 	.word	0x00000000
        /*0070*/ 	.short	0x0001
        /*0072*/ 	.short	0x0008
        /*0074*/ 	.byte	0x00, 0xf5, 0x21, 0x00


	//----- nvinfo : EIATTR_KPARAM_INFO
	.align		4
.L_189:
        /*0078*/ 	.byte	0x04, 0x17
        /*007a*/ 	.short	(.L_191 - .L_190)
.L_190:
        /*007c*/ 	.word	0x00000000
        /*0080*/ 	.short	0x0000
        /*0082*/ 	.short	0x0000
        /*0084*/ 	.byte	0x00, 0xf5, 0x21, 0x00


	//----- nvinfo : EIATTR_SPARSE_MMA_MASK
	.align		4
.L_191:
        /*0088*/ 	.byte	0x03, 0x50
        /*008a*/ 	.short	0x0000


	//----- nvinfo : EIATTR_MAXREG_COUNT
	.align		4
        /*008c*/ 	.byte	0x03, 0x1b
        /*008e*/ 	.short	0x00ff


	//----- nvinfo : EIATTR_MERCURY_ISA_VERSION
	.align		4
        /*0090*/ 	.byte	0x03, 0x5f
        /*0092*/ 	.short	0x0101


	//----- nvinfo : EIATTR_VRC_CTA_INIT_COUNT
	.align		4
        /*0094*/ 	.byte	0x02, 0x4a
	.zero		1
	.zero		1


	//----- nvinfo : EIATTR_EXIT_INSTR_OFFSETS
	.align		4
        /*0098*/ 	.byte	0x04, 0x1c
        /*009a*/ 	.short	(.L_193 - .L_192)


	//   ....[0]....
.L_192:
        /*009c*/ 	.word	0x00000180


	//   ....[1]....
        /*00a0*/ 	.word	0x00000220


	//   ....[2]....
        /*00a4*/ 	.word	0x000005c0


	//----- nvinfo : EIATTR_CBANK_PARAM_SIZE
	.align		4
.L_193:
        /*00a8*/ 	.byte	0x03, 0x19
        /*00aa*/ 	.short	0x0034


	//----- nvinfo : EIATTR_PARAM_CBANK
	.align		4
        /*00ac*/ 	.byte	0x04, 0x0a
        /*00ae*/ 	.short	(.L_195 - .L_194)
	.align		4
.L_194:
        /*00b0*/ 	.word	index@(.nv.constant0.incompress)
        /*00b4*/ 	.short	0x0380
        /*00b6*/ 	.short	0x0034


	//----- nvinfo : EIATTR_SW_WAR
	.align		4
.L_195:
        /*00b8*/ 	.byte	0x04, 0x36
        /*00ba*/ 	.short	(.L_197 - .L_196)
.L_196:
        /*00bc*/ 	.word	0x00000008
.L_197:


//--------------------- .nv.info.pressure         --------------------------
	.section	.nv.info.pressure,"",@"SHT_CUDA_INFO"
	.sectionflags	@""
	.align	4


	//----- nvinfo : EIATTR_CUDA_API_VERSION
	.align		4
        /*0000*/ 	.byte	0x04, 0x37
        /*0002*/ 	.short	(.L_199 - .L_198)
.L_198:
        /*0004*/ 	.word	0x00000082


	//----- nvinfo : EIATTR_KPARAM_INFO
	.align		4
.L_199:
        /*0008*/ 	.byte	0x04, 0x17
        /*000a*/ 	.short	(.L_201 - .L_200)
.L_200:
        /*000c*/ 	.word	0x00000000
        /*0010*/ 	.short	0x0006
        /*0012*/ 	.short	0x0028
        /*0014*/ 	.byte	0x00, 0xf0, 0x11, 0x00


	//----- nvinfo : EIATTR_KPARAM_INFO
	.align		4
.L_201:
        /*0018*/ 	.byte	0x04, 0x17
        /*001a*/ 	.short	(.L_203 - .L_202)
.L_202:
        /*001c*/ 	.word	0x00000000
        /*0020*/ 	.short	0x0005
        /*0022*/ 	.short	0x0024
        /*0024*/ 	.byte	0x00, 0xf0, 0x11, 0x00


	//----- nvinfo : EIATTR_KPARAM_INFO
	.align		4
.L_203:
        /*0028*/ 	.byte	0x04, 0x17
        /*002a*/ 	.short	(.L_205 - .L_204)
.L_204:
        /*002c*/ 	.word	0x00000000
        /*0030*/ 	.short	0x0004
        /*0032*/ 	.short	0x0020
        /*0034*/ 	.byte	0x00, 0xf0, 0x11, 0x00


	//----- nvinfo : EIATTR_KPARAM_INFO
	.align		4
.L_205:
        /*0038*/ 	.byte	0x04, 0x17
        /*003a*/ 	.short	(.L_207 - .L_206)
.L_206:
        /*003c*/ 	.word	0x00000000
        /*0040*/ 	.short	0x0003
        /*0042*/ 	.short	0x0018
        /*0044*/ 	.byte	0x00, 0xf5, 0x21, 0x00


	//----- nvinfo : EIATTR_KPARAM_INFO
	.align		4
.L_207:
        /*0048*/ 	.byte	0x04, 0x17
        /*004a*/ 	.short	(.L_209 - .L_208)
.L_208:
        /*004c*/ 	.word	0x00000000
        /*0050*/ 	.short	0x0002
        /*0052*/ 	.short	0x0010
        /*0054*/ 	.byte	0x00, 0xf5, 0x21, 0x00


	//----- nvinfo : EIATTR_KPARAM_INFO
	.align		4
.L_209:
        /*0058*/ 	.byte	0x04, 0x17
        /*005a*/ 	.short	(.L_211 - .L_210)
.L_210:
        /*005c*/ 	.word	0x00000000
        /*0060*/ 	.short	0x0001
        /*0062*/ 	.short	0x0008
        /*0064*/ 	.byte	0x00, 0xf5, 0x21, 0x00


	//----- nvinfo : EIATTR_KPARAM_INFO
	.align		4
.L_211:
        /*0068*/ 	.byte	0x04, 0x17
        /*006a*/ 	.short	(.L_213 - .L_212)
.L_212:
        /*006c*/ 	.word	0x00000000
        /*0070*/ 	.short	0x0000
        /*0072*/ 	.short	0x0000
        /*0074*/ 	.byte	0x00, 0xf5, 0x21, 0x00


	//----- nvinfo : EIATTR_SPARSE_MMA_MASK
	.align		4
.L_213:
        /*0078*/ 	.byte	0x03, 0x50
        /*007a*/ 	.short	0x0000


	//----- nvinfo : EIATTR_MAXREG_COUNT
	.align		4
        /*007c*/ 	.byte	0x03, 0x1b
        /*007e*/ 	.short	0x00ff


	//----- nvinfo : EIATTR_MERCURY_ISA_VERSION
	.align		4
        /*0080*/ 	.byte	0x03, 0x5f
        /*0082*/ 	.short	0x0101


	//----- nvinfo : EIATTR_VRC_CTA_INIT_COUNT
	.align		4
        /*0084*/ 	.byte	0x02, 0x4a
	.zero		1
	.zero		1


	//----- nvinfo : EIATTR_EXIT_INSTR_OFFSETS
	.align		4
        /*0088*/ 	.byte	0x04, 0x1c
        /*008a*/ 	.short	(.L_215 - .L_214)


	//   ....[0]....
.L_214:
        /*008c*/ 	.word	0x00000180


	//   ....[1]....
        /*0090*/ 	.word	0x000002a0


	//   ....[2]....
        /*0094*/ 	.word	0x00000860


	//----- nvinfo : EIATTR_CRS_STACK_SIZE
	.align		4
.L_215:
        /*0098*/ 	.byte	0x04, 0x1e
        /*009a*/ 	.short	(.L_217 - .L_216)
.L_216:
        /*009c*/ 	.word	0x00000000


	//----- nvinfo : EIATTR_CBANK_PARAM_SIZE
	.align		4
.L_217:
        /*00a0*/ 	.byte	0x03, 0x19
        /*00a2*/ 	.short	0x002c


	//----- nvinfo : EIATTR_PARAM_CBANK
	.align		4
        /*00a4*/ 	.byte	0x04, 0x0a
        /*00a6*/ 	.short	(.L_219 - .L_218)
	.align		4
.L_218:
        /*00a8*/ 	.word	index@(.nv.constant0.pressure)
        /*00ac*/ 	.short	0x0380
        /*00ae*/ 	.short	0x002c


	//----- nvinfo : EIATTR_SW_WAR
	.align		4
.L_219:
        /*00b0*/ 	.byte	0x04, 0x36
        /*00b2*/ 	.short	(.L_221 - .L_220)
.L_220:
        /*00b4*/ 	.word	0x00000008
.L_221:


//--------------------- .nv.info.divergence       --------------------------
	.section	.nv.info.divergence,"",@"SHT_CUDA_INFO"
	.sectionflags	@""
	.align	4


	//----- nvinfo : EIATTR_CUDA_API_VERSION
	.align		4
        /*0000*/ 	.byte	0x04, 0x37
        /*0002*/ 	.short	(.L_223 - .L_222)
.L_222:
        /*0004*/ 	.word	0x00000082


	//----- nvinfo : EIATTR_KPARAM_INFO
	.align		4
.L_223:
        /*0008*/ 	.byte	0x04, 0x17
        /*000a*/ 	.short	(.L_225 - .L_224)
.L_224:
        /*000c*/ 	.word	0x00000000
        /*0010*/ 	.short	0x0007
        /*0012*/ 	.short	0x0030
        /*0014*/ 	.byte	0x00, 0xf0, 0x11, 0x00


	//----- nvinfo : EIATTR_KPARAM_INFO
	.align		4
.L_225:
        /*0018*/ 	.byte	0x04, 0x17
        /*001a*/ 	.short	(.L_227 - .L_226)
.L_226:
        /*001c*/ 	.word	0x00000000
        /*0020*/ 	.short	0x0006
        /*0022*/ 	.short	0x002c
        /*0024*/ 	.byte	0x00, 0xf0, 0x11, 0x00


	//----- nvinfo : EIATTR_KPARAM_INFO
	.align		4
.L_227:
        /*0028*/ 	.byte	0x04, 0x17
        /*002a*/ 	.short	(.L_229 - .L_228)
.L_228:
        /*002c*/ 	.word	0x00000000
        /*0030*/ 	.short	0x0005
        /*0032*/ 	.short	0x0028
        /*0034*/ 	.byte	0x00, 0xf0, 0x11, 0x00


	//----- nvinfo : EIATTR_KPARAM_INFO
	.align		4
.L_229:
        /*0038*/ 	.byte	0x04, 0x17
        /*003a*/ 	.short	(.L_231 - .L_230)
.L_230:
        /*003c*/ 	.word	0x00000000
        /*0040*/ 	.short	0x0004
        /*0042*/ 	.short	0x0020
        /*0044*/ 	.byte	0x00, 0xf5, 0x21, 0x00


	//----- nvinfo : EIATTR_KPARAM_INFO
	.align		4
.L_231:
        /*0048*/ 	.byte	0x04, 0x17
        /*004a*/ 	.short	(.L_233 - .L_232)
.L_232:
        /*004c*/ 	.word	0x00000000
        /*0050*/ 	.short	0x0003
        /*0052*/ 	.short	0x0018
        /*0054*/ 	.byte	0x00, 0xf5, 0x21, 0x00


	//----- nvinfo : EIATTR_KPARAM_INFO
	.align		4
.L_233:
        /*0058*/ 	.byte	0x04, 0x17
        /*005a*/ 	.short	(.L_235 - .L_234)
.L_234:
        /*005c*/ 	.word	0x00000000
        /*0060*/ 	.short	0x0002
        /*0062*/ 	.short	0x0010
        /*0064*/ 	.byte	0x00, 0xf5, 0x21, 0x00


	//----- nvinfo : EIATTR_KPARAM_INFO
	.align		4
.L_235:
        /*0068*/ 	.byte	0x04, 0x17
        /*006a*/ 	.short	(.L_237 - .L_236)
.L_236:
        /*006c*/ 	.word	0x00000000
        /*0070*/ 	.short	0x0001
        /*0072*/ 	.short	0x0008
        /*0074*/ 	.byte	0x00, 0xf5, 0x21, 0x00


	//----- nvinfo : EIATTR_KPARAM_INFO
	.align		4
.L_237:
        /*0078*/ 	.byte	0x04, 0x17
        /*007a*/ 	.short	(.L_239 - .L_238)
.L_238:
        /*007c*/ 	.word	0x00000000
        /*0080*/ 	.short	0x0000
        /*0082*/ 	.short	0x0000
        /*0084*/ 	.byte	0x00, 0xf5, 0x21, 0x00


	//----- nvinfo : EIATTR_SPARSE_MMA_MASK
	.align		4
.L_239:
        /*0088*/ 	.byte	0x03, 0x50
        /*008a*/ 	.short	0x0000


	//----- nvinfo : EIATTR_MAXREG_COUNT
	.align		4
        /*008c*/ 	.byte	0x03, 0x1b
        /*008e*/ 	.short	0x00ff


	//----- nvinfo : EIATTR_MERCURY_ISA_VERSION
	.align		4
        /*0090*/ 	.byte	0x03, 0x5f
        /*0092*/ 	.short	0x0101


	//----- nvinfo : EIATTR_VRC_CTA_INIT_COUNT
	.align		4
        /*0094*/ 	.byte	0x02, 0x4a
	.zero		1
	.zero		1


	//----- nvinfo : EIATTR_EXIT_INSTR_OFFSETS
	.align		4
        /*0098*/ 	.byte	0x04, 0x1c
        /*009a*/ 	.short	(.L_241 - .L_240)


	//   ....[0]....
.L_240:
        /*009c*/ 	.word	0x00000180


	//   ....[1]....
        /*00a0*/ 	.word	0x00000210


	//   ....[2]....
        /*00a4*/ 	.word	0x000003b0


	//----- nvinfo : EIATTR_CBANK_PARAM_SIZE
	.align		4
.L_241:
        /*00a8*/ 	.byte	0x03, 0x19
        /*00aa*/ 	.short	0x0034


	//----- nvinfo : EIATTR_PARAM_CBANK
	.align		4
        /*00ac*/ 	.byte	0x04, 0x0a
        /*00ae*/ 	.short	(.L_243 - .L_242)
	.align		4
.L_242:
        /*00b0*/ 	.word	index@(.nv.constant0.divergence)
        /*00b4*/ 	.short	0x0380
        /*00b6*/ 	.short	0x0034


	//----- nvinfo : EIATTR_SW_WAR
	.align		4
.L_243:
        /*00b8*/ 	.byte	0x04, 0x36
        /*00ba*/ 	.short	(.L_245 - .L_244)
.L_244:
        /*00bc*/ 	.word	0x00000008
.L_245:


//--------------------- .nv.callgraph             --------------------------
	.section	.nv.callgraph,"",@"SHT_CUDA_CALLGRAPH"
	.align	4
	.sectionentsize	8
	.align		4
        /*0000*/ 	.word	0x00000000
	.align		4
        /*0004*/ 	.word	0xffffffff
	.align		4
        /*0008*/ 	.word	0x00000000
	.align		4
        /*000c*/ 	.word	0xfffffffe
	.align		4
        /*0010*/ 	.word	0x00000000
	.align		4
        /*0014*/ 	.word	0xfffffffd
	.align		4
        /*0018*/ 	.word	0x00000000
	.align		4
        /*001c*/ 	.word	0xfffffffc


//--------------------- .nv.constant3             --------------------------
	.section	.nv.constant3,"a",@progbits
	.align	4
.nv.constant3:
	.type		U_FEILD,@object
	.size		U_FEILD,(V_FEILD - U_FEILD)
U_FEILD:
	.zero		4
	.type		V_FEILD,@object
	.size		V_FEILD,(W_FEILD - V_FEILD)
V_FEILD:
        /*0004*/ 	.byte	0x01, 0x00, 0x00, 0x00
	.type		W_FEILD,@object
	.size		W_FEILD,(S_FEILD - W_FEILD)
W_FEILD:
        /*0008*/ 	.byte	0x02, 0x00, 0x00, 0x00
	.type		S_FEILD,@object
	.size		S_FEILD,(FRICTION - S_FEILD)
S_FEILD:
        /*000c*/ 	.byte	0x03, 0x00, 0x00, 0x00
	.type		FRICTION,@object
	.size		FRICTION,(H - FRICTION)
FRICTION:
        /*0010*/ 	.byte	0x00, 0x00, 0x80, 0x3f
	.type		H,@object
	.size		H,(.L_5 - H)
H:
        /*0014*/ 	.byte	0x09, 0xf2, 0x14, 0x3c
.L_5:


//--------------------- .text.constant            --------------------------
	.section	.text.constant,"ax",@progbits
	.align	128
        .global         constant
        .type           constant,@function
        .size           constant,(.L_x_40 - constant)
        .other          constant,@"STO_CUDA_ENTRY STV_DEFAULT"
constant:
.text.constant:
[----:B------:R-:W-:Y:S01]  /*0000*/  LDC R1, c[0x0][0x37c] ;  /* 0x0000df00ff017b82 */ /* 0x000fe20000000800 */
[----:B------:R-:W0:Y:S07]  /*0010*/  S2R R3, SR_TID.X ;  /* 0x0000000000037919 */ /* 0x000e2e0000002100 */
[----:B------:R-:W0:Y:S01]  /*0020*/  S2UR UR4, SR_CTAID.X ;  /* 0x00000000000479c3 */ /* 0x000e220000002500 */
[----:B------:R-:W1:Y:S01]  /*0030*/  LDCU UR7, c[0x0][0x3ac] ;  /* 0x00007580ff0777ac */ /* 0x000e620008000800 */
[----:B------:R-:W-:Y:S01]  /*0040*/  BSSY.RECONVERGENT B0, `(.L_x_0) ;  /* 0x0000022000007945 */ /* 0x000fe20003800200 */
[----:B------:R-:W2:Y:S01]  /*0050*/  S2R R5, SR_TID.Y ;  /* 0x0000000000057919 */ /* 0x000ea20000002200 */
[----:B------:R-:W3:Y:S01]  /*0060*/  LDCU UR10, c[0x0][0x3b0] ;  /* 0x00007600ff0a77ac */ /* 0x000ee20008000800 */
[----:B------:R-:W4:Y:S03]  /*0070*/  S2R R2, SR_TID.Z ;  /* 0x0000000000027919 */ /* 0x000f260000002300 */
[----:B------:R-:W0:Y:S01]  /*0080*/  LDC R0, c[0x0][0x360] ;  /* 0x0000d800ff007b82 */ /* 0x000e220000000800 */
[----:B------:R-:W0:Y:S07]  /*0090*/  LDCU.64 UR8, c[0x0][0x358] ;  /* 0x00006b00ff0877ac */ /* 0x000e2e0008000a00 */
[----:B------:R-:W2:Y:S08]  /*00a0*/  S2UR UR5, SR_CTAID.Y ;  /* 0x00000000000579c3 */ /* 0x000eb00000002600 */
[----:B------:R-:W2:Y:S08]  /*00b0*/  LDC R6, c[0x0][0x364] ;  /* 0x0000d900ff067b82 */ /* 0x000eb00000000800 */
[----:B------:R-:W4:Y:S01]  /*00c0*/  S2UR UR6, SR_CTAID.Z ;  /* 0x00000000000679c3 */ /* 0x000f220000002700 */
[----:B0-----:R-:W-:Y:S01]  /*00d0*/  IMAD R0, R0, UR4, R3 ;  /* 0x0000000400007c24 */ /* 0x001fe2000f8e0203 */
[----:B-1----:R-:W-:-:S03]  /*00e0*/  UIADD3 UR4, UPT, UPT, UR7, -0x2d, URZ ;  /* 0xffffffd307047890 */ /* 0x002fc6000fffe0ff */
[----:B------:R-:W-:-:S03]  /*00f0*/  VIADD R3, R0, 0xffffffd8 ;  /* 0xffffffd800037836 */ /* 0x000fc60000000000 */
[----:B------:R-:W4:Y:S02]  /*0100*/  LDC R7, c[0x0][0x368] ;  /* 0x0000da00ff077b82 */ /* 0x000f240000000800 */
[----:B------:R-:W-:Y:S01]  /*0110*/  ISETP.GT.U32.AND P0, PT, R3, 0x9, PT ;  /* 0x000000090300780c */ /* 0x000fe20003f04070 */
[----:B--2---:R-:W-:-:S05]  /*0120*/  IMAD R6, R6, UR5, R5 ;  /* 0x0000000506067c24 */ /* 0x004fca000f8e0205 */
[----:B------:R-:W-:-:S04]  /*0130*/  ISETP.LT.U32.OR P0, PT, R6, 0x2d, P0 ;  /* 0x0000002d0600780c */ /* 0x000fc80000701470 */
[----:B------:R-:W-:Y:S01]  /*0140*/  ISETP.LT.AND P0, PT, R6, UR4, !P0 ;  /* 0x0000000406007c0c */ /* 0x000fe2000c701270 */
[----:B---3--:R-:W-:Y:S01]  /*0150*/  UIADD3 UR4, UPT, UPT, UR10, -0x23, URZ ;  /* 0xffffffdd0a047890 */ /* 0x008fe2000fffe0ff */
[----:B----4-:R-:W-:-:S05]  /*0160*/  IMAD R7, R7, UR6, R2 ;  /* 0x0000000607077c24 */ /* 0x010fca000f8e0202 */
[----:B------:R-:W-:-:S04]  /*0170*/  ISETP.LT.U32.OR P0, PT, R7, 0x23, !P0 ;  /* 0x000000230700780c */ /* 0x000fc80004701470 */
[----:B------:R-:W-:-:S13]  /*0180*/  ISETP.GE.OR P0, PT, R7, UR4, P0 ;  /* 0x0000000407007c0c */ /* 0x000fda0008706670 */
[----:B------:R-:W-:Y:S05]  /*0190*/  @P0 BRA `(.L_x_1) ;  /* 0x0000000000300947 */ /* 0x000fea0003800000 */
[----:B------:R-:W0:Y:S01]  /*01a0*/  LDCU UR4, c[0x0][0x3a8] ;  /* 0x00007500ff0477ac */ /* 0x000e220008000800 */
[----:B------:R-:W-:Y:S01]  /*01b0*/  IMAD R3, R7, UR7, R6 ;  /* 0x0000000707037c24 */ /* 0x000fe2000f8e0206 */
[----:B------:R-:W1:Y:S03]  /*01c0*/  LDCU.64 UR12, c[0x0][0x3a0] ;  /* 0x00007400ff0c77ac */ /* 0x000e660008000a00 */
[----:B0-----:R-:W-:-:S05]  /*01d0*/  IMAD R9, R3, UR4, R0 ;  /* 0x0000000403097c24 */ /* 0x001fca000f8e0200 */
[----:B-1----:R-:W-:-:S04]  /*01e0*/  IADD3 R4, P0, PT, R9, UR12, RZ ;  /* 0x0000000c09047c10 */ /* 0x002fc8000ff1e0ff */
[----:B------:R-:W-:-:S05]  /*01f0*/  LEA.HI.X.SX32 R5, R9, UR13, 0x1, P0 ;  /* 0x0000000d09057c11 */ /* 0x000fca00080f0eff */
[----:B------:R-:W2:Y:S02]  /*0200*/  LDG.E.U8 R4, desc[UR8][R4.64] ;  /* 0x0000000804047981 */ /* 0x000ea4000c1e1100 */
[----:B--2---:R-:W-:-:S13]  /*0210*/  ISETP.NE.AND P0, PT, R4, RZ, PT ;  /* 0x000000ff0400720c */ /* 0x004fda0003f05270 */
[----:B------:R-:W0:Y:S01]  /*0220*/  @!P0 LDC.64 R2, c[0x0][0x398] ;  /* 0x0000e600ff028b82 */ /* 0x000e220000000a00 */
[----:B------:R-:W-:Y:S02]  /*0230*/  @!P0 IMAD.MOV.U32 R11, RZ, RZ, 0x3f800000 ;  /* 0x3f800000ff0b8424 */ /* 0x000fe400078e00ff */
[----:B0-----:R-:W-:-:S05]  /*0240*/  @!P0 IMAD.WIDE R2, R9, 0x4, R2 ;  /* 0x0000000409028825 */ /* 0x001fca00078e0202 */
[----:B------:R0:W-:Y:S02]  /*0250*/  @!P0 STG.E desc[UR8][R2.64], R11 ;  /* 0x0000000b02008986 */ /* 0x0001e4000c101908 */
.L_x_1:
[----:B------:R-:W-:Y:S05]  /*0260*/  BSYNC.RECONVERGENT B0 ;  /* 0x0000000000007941 */ /* 0x000fea0003800200 */
.L_x_0:
[----:B------:R-:W1:Y:S01]  /*0270*/  LDCU UR11, c[0x0][0x3a8] ;  /* 0x00007500ff0b77ac */ /* 0x000e620008000800 */
[C---:B------:R-:W-:Y:S01]  /*0280*/  ISETP.GE.AND P0, PT, R0.reuse, 0x1, PT ;  /* 0x000000010000780c */ /* 0x040fe20003f06270 */
[----:B------:R-:W-:Y:S01]  /*0290*/  VIADD R8, R0, 0xfffffffe ;  /* 0xfffffffe00087836 */ /* 0x000fe20000000000 */
[C---:B------:R-:W-:Y:S01]  /*02a0*/  ISETP.NE.AND P3, PT, R7.reuse, RZ, PT ;  /* 0x000000ff0700720c */ /* 0x040fe20003f65270 */
[----:B------:R-:W-:Y:S01]  /*02b0*/  UIADD3 UR5, UPT, UPT, UR10, -0x1, URZ ;  /* 0xffffffff0a057890 */ /* 0x000fe2000fffe0ff */
[C---:B------:R-:W-:Y:S01]  /*02c0*/  ISETP.GT.U32.OR P0, PT, R6.reuse, 0x1, !P0 ;  /* 0x000000010600780c */ /* 0x040fe20004704470 */
[----:B0-----:R-:W0:Y:S01]  /*02d0*/  LDC.64 R2, c[0x0][0x380] ;  /* 0x0000e000ff027b82 */ /* 0x001e220000000a00 */
[----:B------:R-:W-:Y:S01]  /*02e0*/  ISETP.EQ.OR P3, PT, R6, RZ, !P3 ;  /* 0x000000ff0600720c */ /* 0x000fe20005f62670 */
[----:B------:R-:W-:Y:S01]  /*02f0*/  UIADD3 UR4, UPT, UPT, UR7, -0x1, URZ ;  /* 0xffffffff07047890 */ /* 0x000fe2000fffe0ff */
[C---:B------:R-:W-:Y:S01]  /*0300*/  ISETP.EQ.OR P0, PT, R7.reuse, RZ, P0 ;  /* 0x000000ff0700720c */ /* 0x040fe20000702670 */
[----:B------:R-:W-:Y:S01]  /*0310*/  IMAD R9, R7, UR7, R6 ;  /* 0x0000000707097c24 */ /* 0x000fe2000f8e0206 */
[----:B------:R-:W-:-:S02]  /*0320*/  ISETP.GT.U32.OR P2, PT, R8, 0x2, P3 ;  /* 0x000000020800780c */ /* 0x000fc40001f44470 */
[C---:B------:R-:W-:Y:S02]  /*0330*/  ISETP.NE.AND P1, PT, R6.reuse, RZ, PT ;  /* 0x000000ff0600720c */ /* 0x040fe40003f25270 */
[----:B------:R-:W-:Y:S02]  /*0340*/  ISETP.GE.OR P2, PT, R6, UR4, P2 ;  /* 0x0000000406007c0c */ /* 0x000fe40009746670 */
[----:B------:R-:W-:Y:S01]  /*0350*/  ISETP.GT.U32.OR P1, PT, R7, 0x1, !P1 ;  /* 0x000000010700780c */ /* 0x000fe20004f24470 */
[----:B-1----:R-:W-:Y:S01]  /*0360*/  UIADD3 UR6, UPT, UPT, UR11, -0x1, URZ ;  /* 0xffffffff0b067890 */ /* 0x002fe2000fffe0ff */
[C---:B------:R-:W-:Y:S01]  /*0370*/  ISETP.GT.OR P3, PT, R0.reuse, 0x1, P3 ;  /* 0x000000010000780c */ /* 0x040fe20001f64670 */
[----:B------:R-:W-:Y:S01]  /*0380*/  IMAD R9, R9, UR11, R0 ;  /* 0x0000000b09097c24 */ /* 0x000fe2000f8e0200 */
[----:B------:R-:W-:Y:S02]  /*0390*/  ISETP.GE.OR P2, PT, R7, UR5, P2 ;  /* 0x0000000507007c0c */ /* 0x000fe40009746670 */
[----:B------:R-:W-:-:S02]  /*03a0*/  ISETP.LT.OR P1, PT, R0, 0x1, P1 ;  /* 0x000000010000780c */ /* 0x000fc40000f21670 */
[----:B------:R-:W-:Y:S02]  /*03b0*/  ISETP.GE.OR P0, PT, R0, UR6, P0 ;  /* 0x0000000600007c0c */ /* 0x000fe40008706670 */
[C---:B------:R-:W-:Y:S02]  /*03c0*/  ISETP.GE.OR P3, PT, R6.reuse, UR4, P3 ;  /* 0x0000000406007c0c */ /* 0x040fe40009f66670 */
[----:B------:R-:W-:Y:S01]  /*03d0*/  ISETP.GE.OR P0, PT, R7, UR5, P0 ;  /* 0x0000000507007c0c */ /* 0x000fe20008706670 */
[----:B0-----:R-:W-:Y:S01]  /*03e0*/  IMAD.WIDE R2, R9, 0x4, R2 ;  /* 0x0000000409027825 */ /* 0x001fe200078e0202 */
[----:B------:R-:W-:Y:S02]  /*03f0*/  ISETP.GE.OR P1, PT, R6, UR4, P1 ;  /* 0x0000000406007c0c */ /* 0x000fe40008f26670 */
[----:B------:R-:W-:Y:S01]  /*0400*/  ISETP.GE.OR P3, PT, R7, UR5, P3 ;  /* 0x0000000507007c0c */ /* 0x000fe20009f66670 */
[----:B------:R-:W-:Y:S01]  /*0410*/  @!P2 IMAD.MOV.U32 R7, RZ, RZ, 0x40400000 ;  /* 0x40400000ff07a424 */ /* 0x000fe200078e00ff */
[----:B------:R-:W-:-:S04]  /*0420*/  ISETP.GE.OR P1, PT, R0, UR6, P1 ;  /* 0x0000000600007c0c */ /* 0x000fc80008f26670 */
[----:B------:R0:W-:Y:S03]  /*0430*/  @!P2 STG.E desc[UR8][R2.64], R7 ;  /* 0x000000070200a986 */ /* 0x0001e6000c101908 */
[----:B------:R-:W1:Y:S04]  /*0440*/  @!P0 LDC.64 R4, c[0x0][0x388] ;  /* 0x0000e200ff048b82 */ /* 0x000e680000000a00 */
[----:B------:R0:W-:Y:S01]  /*0450*/  @!P3 STG.E desc[UR8][R2.64], RZ ;  /* 0x000000ff0200b986 */ /* 0x0001e2000c101908 */
[----:B-1----:R-:W-:-:S05]  /*0460*/  @!P0 IMAD.WIDE R4, R9, 0x4, R4 ;  /* 0x0000000409048825 */ /* 0x002fca00078e0204 */
[----:B------:R0:W-:Y:S01]  /*0470*/  @!P0 STG.E desc[UR8][R4.64], RZ ;  /* 0x000000ff04008986 */ /* 0x0001e2000c101908 */
[----:B------:R-:W-:Y:S05]  /*0480*/  @P1 EXIT ;  /* 0x000000000000194d */ /* 0x000fea0003800000 */
[----:B0-----:R-:W0:Y:S02]  /*0490*/  LDC.64 R2, c[0x0][0x390] ;  /* 0x0000e400ff027b82 */ /* 0x001e240000000a00 */
[----:B0-----:R-:W-:-:S05]  /*04a0*/  IMAD.WIDE R2, R9, 0x4, R2 ;  /* 0x0000000409027825 */ /* 0x001fca00078e0202 */
[----:B------:R-:W-:Y:S01]  /*04b0*/  STG.E desc[UR8][R2.64], RZ ;  /* 0x000000ff02007986 */ /* 0x000fe2000c101908 */
[----:B------:R-:W-:Y:S05]  /*04c0*/  EXIT ;  /* 0x000000000000794d */ /* 0x000fea0003800000 */
.L_x_2:
[----:B------:R-:W-:-:S00]  /*04d0*/  BRA `(.L_x_2) ;  /* 0xfffffffc00fc7947 */ /* 0x000fc0000383ffff */
[----:B------:R-:W-:-:S00]  /*04e0*/  NOP ;  /* 0x0000000000007918 */ /* 0x000fc00000000000 */
        /* <DEDUP_REMOVED lines=9> */
.L_x_40:


//--------------------- .text.calc_borders        --------------------------
	.section	.text.calc_borders,"ax",@progbits
	.align	128
        .global         calc_borders
        .type           calc_borders,@function
        .size           calc_borders,(.L_x_41 - calc_borders)
        .other          calc_borders,@"STO_CUDA_ENTRY STV_DEFAULT"
calc_borders:
.text.calc_borders:
[----:B------:R-:W-:Y:S01]  /*0000*/  LDC R1, c[0x0][0x37c] ;  /* 0x0000df00ff017b82 */ /* 0x000fe20000000800 */
[----:B------:R-:W0:Y:S07]  /*0010*/  S2R R4, SR_TID.Z ;  /* 0x0000000000047919 */ /* 0x000e2e0000002300 */
[----:B------:R-:W1:Y:S01]  /*0020*/  LDC R0, c[0x0][0x360] ;  /* 0x0000d800ff007b82 */ /* 0x000e620000000800 */
[----:B------:R-:W2:Y:S01]  /*0030*/  LDCU.64 UR8, c[0x0][0x3b8] ;  /* 0x00007700ff0877ac */ /* 0x000ea20008000a00 */
[----:B------:R-:W3:Y:S01]  /*0040*/  S2R R7, SR_TID.Y ;  /* 0x0000000000077919 */ /* 0x000ee20000002200 */
[----:B------:R-:W1:Y:S05]  /*0050*/  S2R R5, SR_TID.X ;  /* 0x0000000000057919 */ /* 0x000e6a0000002100 */
[----:B------:R-:W3:Y:S08]  /*0060*/  LDC R2, c[0x0][0x364] ;  /* 0x0000d900ff027b82 */ /* 0x000ef00000000800 */
[----:B------:R-:W0:Y:S08]  /*0070*/  S2UR UR4, SR_CTAID.Z ;  /* 0x00000000000479c3 */ /* 0x000e300000002700 */
[----:B------:R-:W0:Y:S08]  /*0080*/  LDC R3, c[0x0][0x368] ;  /* 0x0000da00ff037b82 */ /* 0x000e300000000800 */
[----:B------:R-:W3:Y:S08]  /*0090*/  S2UR UR6, SR_CTAID.Y ;  /* 0x00000000000679c3 */ /* 0x000ef00000002600 */
[----:B------:R-:W1:Y:S01]  /*00a0*/  S2UR UR5, SR_CTAID.X ;  /* 0x00000000000579c3 */ /* 0x000e620000002500 */
[----:B0-----:R-:W-:Y:S01]  /*00b0*/  IMAD R3, R3, UR4, R4 ;  /* 0x0000000403037c24 */ /* 0x001fe2000f8e0204 */
[----:B------:R-:W0:Y:S04]  /*00c0*/  LDCU UR4, c[0x0][0x3c0] ;  /* 0x00007800ff0477ac */ /* 0x000e280008000800 */
[----:B------:R-:W-:Y:S01]  /*00d0*/  ISETP.NE.AND P0, PT, R3, RZ, PT ;  /* 0x000000ff0300720c */ /* 0x000fe20003f05270 */
[----:B---3--:R-:W-:Y:S01]  /*00e0*/  IMAD R2, R2, UR6, R7 ;  /* 0x0000000602027c24 */ /* 0x008fe2000f8e0207 */
[----:B--2---:R-:W-:-:S04]  /*00f0*/  UIADD3 UR6, UPT, UPT, UR9, -0x1, URZ ;  /* 0xffffffff09067890 */ /* 0x004fc8000fffe0ff */
[----:B------:R-:W-:Y:S01]  /*0100*/  ISETP.EQ.OR P0, PT, R2, RZ, !P0 ;  /* 0x000000ff0200720c */ /* 0x000fe20004702670 */
[----:B-1----:R-:W-:Y:S01]  /*0110*/  IMAD R0, R0, UR5, R5 ;  /* 0x0000000500007c24 */ /* 0x002fe2000f8e0205 */
[----:B------:R-:W-:Y:S02]  /*0120*/  UIADD3 UR5, UPT, UPT, UR8, -0x1, URZ ;  /* 0xffffffff08057890 */ /* 0x000fe4000fffe0ff */
[----:B0-----:R-:W-:Y:S02]  /*0130*/  UIADD3 UR4, UPT, UPT, UR4, -0x1, URZ ;  /* 0xffffffff04047890 */ /* 0x001fe4000fffe0ff */
[----:B------:R-:W-:-:S04]  /*0140*/  ISETP.LT.OR P0, PT, R0, 0x1, P0 ;  /* 0x000000010000780c */ /* 0x000fc80000701670 */
[----:B------:R-:W-:-:S04]  /*0150*/  ISETP.GE.OR P0, PT, R0, UR5, P0 ;  /* 0x0000000500007c0c */ /* 0x000fc80008706670 */
[----:B------:R-:W-:-:S04]  /*0160*/  ISETP.GE.OR P0, PT, R2, UR6, P0 ;  /* 0x0000000602007c0c */ /* 0x000fc80008706670 */
[----:B------:R-:W-:-:S13]  /*0170*/  ISETP.GE.OR P0, PT, R3, UR4, P0 ;  /* 0x0000000403007c0c */ /* 0x000fda0008706670 */
[----:B------:R-:W-:Y:S05]  /*0180*/  @P0 EXIT ;  /* 0x000000000000094d */ /* 0x000fea0003800000 */
[----:B------:R-:W0:Y:S01]  /*0190*/  LDCU.64 UR6, c[0x0][0x3b0] ;  /* 0x00007600ff0677ac */ /* 0x000e220008000a00 */
[----:B------:R-:W-:Y:S01]  /*01a0*/  IMAD R3, R3, UR9, R2 ;  /* 0x0000000903037c24 */ /* 0x000fe2000f8e0202 */
[----:B------:R-:W1:Y:S03]  /*01b0*/  LDCU.64 UR4, c[0x0][0x358] ;  /* 0x00006b00ff0477ac */ /* 0x000e660008000a00 */
[----:B------:R-:W-:-:S05]  /*01c0*/  IMAD R0, R3, UR8, R0 ;  /* 0x0000000803007c24 */ /* 0x000fca000f8e0200 */
[----:B0-----:R-:W-:-:S04]  /*01d0*/  IADD3 R2, P0, PT, R0, UR6, RZ ;  /* 0x0000000600027c10 */ /* 0x001fc8000ff1e0ff */
[----:B------:R-:W-:-:S05]  /*01e0*/  LEA.HI.X.SX32 R3, R0, UR7, 0x1, P0 ;  /* 0x0000000700037c11 */ /* 0x000fca00080f0eff */
[----:B-1----:R-:W2:Y:S02]  /*01f0*/  LDG.E.U8 R2, desc[UR4][R2.64] ;  /* 0x0000000402027981 */ /* 0x002ea4000c1e1100 */
[----:B--2---:R-:W-:-:S13]  /*0200*/  ISETP.NE.AND P0, PT, R2, RZ, PT ;  /* 0x000000ff0200720c */ /* 0x004fda0003f05270 */
[----:B------:R-:W-:Y:S05]  /*0210*/  @P0 EXIT ;  /* 0x000000000000094d */ /* 0x000fea0003800000 */
[----:B------:R-:W0:Y:S08]  /*0220*/  LDC.64 R10, c[0x0][0x398] ;  /* 0x0000e600ff0a7b82 */ /* 0x000e300000000a00 */
[----:B------:R-:W1:Y:S08]  /*0230*/  LDC.64 R2, c[0x0][0x3a0] ;  /* 0x0000e800ff027b82 */ /* 0x000e700000000a00 */
[----:B------:R-:W2:Y:S01]  /*0240*/  LDC.64 R4, c[0x0][0x3a8] ;  /* 0x0000ea00ff047b82 */ /* 0x000ea20000000a00 */
[----:B0-----:R-:W-:-:S06]  /*0250*/  IMAD.WIDE R10, R0, 0x4, R10 ;  /* 0x00000004000a7825 */ /* 0x001fcc00078e020a */
[----:B------:R-:W3:Y:S01]  /*0260*/  LDG.E R10, desc[UR4][R10.64] ;  /* 0x000000040a0a7981 */ /* 0x000ee2000c1e1900 */
[----:B------:R-:W-:Y:S01]  /*0270*/  BSSY.RECONVERGENT B0, `(.L_x_3) ;  /* 0x000000e000007945 */ /* 0x000fe20003800200 */
[----:B-1----:R-:W-:-:S04]  /*0280*/  IMAD.WIDE R2, R0, 0x4, R2 ;  /* 0x0000000400027825 */ /* 0x002fc800078e0202 */
[----:B--2---:R-:W-:Y:S01]  /*0290*/  IMAD.WIDE R4, R0, 0x4, R4 ;  /* 0x0000000400047825 */ /* 0x004fe200078e0204 */
[----:B---3--:R-:W-:-:S13]  /*02a0*/  FSETP.NEU.AND P0, PT, R10, RZ, PT ;  /* 0x000000ff0a00720b */ /* 0x008fda0003f0d000 */
[----:B------:R-:W-:Y:S05]  /*02b0*/  @!P0 BRA `(.L_x_4) ;  /* 0x00000000000c8947 */ /* 0x000fea0003800000 */
[----:B------:R0:W5:Y:S04]  /*02c0*/  LDG.E R11, desc[UR4][R2.64] ;  /* 0x00000004020b7981 */ /* 0x000168000c1e1900 */
[----:B------:R0:W5:Y:S01]  /*02d0*/  LDG.E R14, desc[UR4][R4.64] ;  /* 0x00000004040e7981 */ /* 0x000162000c1e1900 */
[----:B------:R-:W-:Y:S05]  /*02e0*/  BRA `(.L_x_5) ;  /* 0x0000000000187947 */ /* 0x000fea0003800000 */
.L_x_4:
[----:B------:R-:W2:Y:S04]  /*02f0*/  LDG.E R11, desc[UR4][R2.64] ;  /* 0x00000004020b7981 */ /* 0x000ea8000c1e1900 */
[----:B------:R1:W5:Y:S01]  /*0300*/  LDG.E R14, desc[UR4][R4.64] ;  /* 0x00000004040e7981 */ /* 0x000362000c1e1900 */
[----:B--2---:R-:W-:-:S13]  /*0310*/  FSETP.NEU.AND P0, PT, R11, RZ, PT ;  /* 0x000000ff0b00720b */ /* 0x004fda0003f0d000 */
[----:B-1----:R-:W-:Y:S05]  /*0320*/  @P0 BRA `(.L_x_5) ;  /* 0x0000000000080947 */ /* 0x002fea0003800000 */
[----:B-----5:R-:W-:-:S13]  /*0330*/  FSETP.NEU.AND P0, PT, R14, RZ, PT ;  /* 0x000000ff0e00720b */ /* 0x020fda0003f0d000 */
[----:B------:R-:W-:Y:S05]  /*0340*/  @!P0 EXIT ;  /* 0x000000000000894d */ /* 0x000fea0003800000 */
.L_x_5:
[----:B------:R-:W-:Y:S05]  /*0350*/  BSYNC.RECONVERGENT B0 ;  /* 0x0000000000007941 */ /* 0x000fea0003800200 */
.L_x_3:
[----:B------:R-:W1:Y:S08]  /*0360*/  LDC.64 R6, c[0x0][0x388] ;  /* 0x0000e200ff067b82 */ /* 0x000e700000000a00 */
[----:B------:R-:W2:Y:S08]  /*0370*/  LDC.64 R8, c[0x0][0x380] ;  /* 0x0000e000ff087b82 */ /* 0x000eb00000000a00 */
[----:B------:R-:W3:Y:S01]  /*0380*/  LDC.64 R12, c[0x0][0x390] ;  /* 0x0000e400ff0c7b82 */ /* 0x000ee20000000a00 */
[----:B-1----:R-:W-:-:S05]  /*0390*/  IMAD.WIDE R6, R0, 0x4, R6 ;  /* 0x0000000400067825 */ /* 0x002fca00078e0206 */
[----:B------:R-:W4:Y:S01]  /*03a0*/  LDG.E R16, desc[UR4][R6.64] ;  /* 0x0000000406107981 */ /* 0x000f22000c1e1900 */
[----:B--2---:R-:W-:-:S05]  /*03b0*/  IMAD.WIDE R8, R0, 0x4, R8 ;  /* 0x0000000400087825 */ /* 0x004fca00078e0208 */
[----:B------:R-:W2:Y:S01]  /*03c0*/  LDG.E R15, desc[UR4][R8.64] ;  /* 0x00000004080f7981 */ /* 0x000ea2000c1e1900 */
[----:B---3--:R-:W-:-:S05]  /*03d0*/  IMAD.WIDE R12, R0, 0x4, R12 ;  /* 0x00000004000c7825 */ /* 0x008fca00078e020c */
[----:B------:R-:W3:Y:S01]  /*03e0*/  LDG.E R0, desc[UR4][R12.64] ;  /* 0x000000040c007981 */ /* 0x000ee2000c1e1900 */
[----:B----45:R-:W-:-:S04]  /*03f0*/  FMUL R11, R16, R11 ;  /* 0x0000000b100b7220 */ /* 0x030fc80000400000 */
[----:B--2---:R-:W-:-:S04]  /*0400*/  FFMA R11, R10, R15, R11 ;  /* 0x0000000f0a0b7223 */ /* 0x004fc8000000000b */
[----:B---3--:R-:W-:-:S04]  /*0410*/  FFMA R0, R0, R14, R11 ;  /* 0x0000000e00007223 */ /* 0x008fc8000000000b */
[----:B------:R-:W-:-:S04]  /*0420*/  FADD R0, R0, R0 ;  /* 0x0000000000007221 */ /* 0x000fc80000000000 */
[----:B------:R-:W-:-:S05]  /*0430*/  FFMA R15, -R10, R0, R15 ;  /* 0x000000000a0f7223 */ /* 0x000fca000000010f */
[----:B------:R-:W-:Y:S04]  /*0440*/  STG.E desc[UR4][R8.64], R15 ;  /* 0x0000000f08007986 */ /* 0x000fe8000c101904 */
[----:B0-----:R-:W2:Y:S04]  /*0450*/  LDG.E R2, desc[UR4][R2.64] ;  /* 0x0000000402027981 */ /* 0x001ea8000c1e1900 */
[----:B------:R-:W2:Y:S02]  /*0460*/  LDG.E R11, desc[UR4][R6.64] ;  /* 0x00000004060b7981 */ /* 0x000ea4000c1e1900 */
[----:B--2---:R-:W-:-:S05]  /*0470*/  FFMA R11, -R0, R2, R11 ;  /* 0x00000002000b7223 */ /* 0x004fca000000010b */
[----:B------:R-:W-:Y:S04]  /*0480*/  STG.E desc[UR4][R6.64], R11 ;  /* 0x0000000b06007986 */ /* 0x000fe8000c101904 */
[----:B------:R-:W2:Y:S04]  /*0490*/  LDG.E R4, desc[UR4][R4.64] ;  /* 0x0000000404047981 */ /* 0x000ea8000c1e1900 */
[----:B------:R-:W2:Y:S02]  /*04a0*/  LDG.E R17, desc[UR4][R12.64] ;  /* 0x000000040c117981 */ /* 0x000ea4000c1e1900 */
[----:B--2---:R-:W-:-:S05]  /*04b0*/  FFMA R17, -R0, R4, R17 ;  /* 0x0000000400117223 */ /* 0x004fca0000000111 */
[----:B------:R-:W-:Y:S01]  /*04c0*/  STG.E desc[UR4][R12.64], R17 ;  /* 0x000000110c007986 */ /* 0x000fe2000c101904 */
[----:B------:R-:W-:Y:S05]  /*04d0*/  EXIT ;  /* 0x000000000000794d */ /* 0x000fea0003800000 */
.L_x_6:
        /* <DEDUP_REMOVED lines=10> */
.L_x_41:


//--------------------- .text.advect_smoke        --------------------------
	.section	.text.advect_smoke,"ax",@progbits
	.align	128
        .global         advect_smoke
        .type           advect_smoke,@function
        .size           advect_smoke,(.L_x_37 - advect_smoke)
        .other          advect_smoke,@"STO_CUDA_ENTRY STV_DEFAULT"
advect_smoke:
.text.advect_smoke:
        /* <DEDUP_REMOVED lines=10> */
[----:B------:R-:W1:Y:S08]  /*00a0*/  S2UR UR4, SR_CTAID.X ;  /* 0x00000000000479c3 */ /* 0x000e700000002500 */
[----:B------:R-:W4:Y:S01]  /*00b0*/  LDC R7, c[0x0][0x3b4] ;  /* 0x0000ed00ff077b82 */ /* 0x000f220000000800 */
[----:B0-----:R-:W-:Y:S01]  /*00c0*/  IMAD R8, R8, UR6, R5 ;  /* 0x0000000608087c24 */ /* 0x001fe2000f8e0205 */
[----:B------:R-:W0:Y:S04]  /*00d0*/  LDCU.64 UR6, c[0x0][0x390] ;  /* 0x00007200ff0677ac */ /* 0x000e280008000a00 */
[----:B------:R-:W-:Y:S01]  /*00e0*/  ISETP.NE.AND P0, PT, R8, RZ, PT ;  /* 0x000000ff0800720c */ /* 0x000fe20003f05270 */
[----:B---3--:R-:W-:Y:S01]  /*00f0*/  IMAD R9, R9, UR5, R0 ;  /* 0x0000000509097c24 */ /* 0x008fe2000f8e0200 */
[----:B--2---:R-:W-:-:S04]  /*0100*/  UIADD3 UR5, UPT, UPT, UR9, -0x1, URZ ;  /* 0xffffffff09057890 */ /* 0x004fc8000fffe0ff */
[----:B------:R-:W-:Y:S01]  /*0110*/  ISETP.EQ.OR P0, PT, R9, RZ, !P0 ;  /* 0x000000ff0900720c */ /* 0x000fe20004702670 */
[----:B-1----:R-:W-:Y:S01]  /*0120*/  IMAD R10, R10, UR4, R3 ;  /* 0x000000040a0a7c24 */ /* 0x002fe2000f8e0203 */
[----:B------:R-:W-:Y:S01]  /*0130*/  UIADD3 UR4, UPT, UPT, UR8, -0x1, URZ ;  /* 0xffffffff08047890 */ /* 0x000fe2000fffe0ff */
[----:B0-----:R-:W-:-:S03]  /*0140*/  MOV R5, UR6 ;  /* 0x0000000600057c02 */ /* 0x001fc60008000f00 */
[C---:B------:R-:W-:Y:S02]  /*0150*/  ISETP.LT.OR P0, PT, R10.reuse, 0x1, P0 ;  /* 0x000000010a00780c */ /* 0x040fe40000701670 */
[----:B----4-:R-:W-:Y:S02]  /*0160*/  IADD3 R6, PT, PT, R7, -0x1, RZ ;  /* 0xffffffff07067810 */ /* 0x010fe40007ffe0ff */
[----:B------:R-:W-:Y:S02]  /*0170*/  MOV R0, UR7 ;  /* 0x0000000700007c02 */ /* 0x000fe40008000f00 */
[----:B------:R-:W-:-:S04]  /*0180*/  ISETP.GE.OR P0, PT, R10, R6, P0 ;  /* 0x000000060a00720c */ /* 0x000fc80000706670 */
[----:B------:R-:W-:-:S04]  /*0190*/  ISETP.GE.OR P0, PT, R9, UR4, P0 ;  /* 0x0000000409007c0c */ /* 0x000fc80008706670 */
[----:B------:R-:W-:-:S13]  /*01a0*/  ISETP.GE.OR P0, PT, R8, UR5, P0 ;  /* 0x0000000508007c0c */ /* 0x000fda0008706670 */
[----:B------:R-:W-:Y:S05]  /*01b0*/  @P0 EXIT ;  /* 0x000000000000094d */ /* 0x000fea0003800000 */
[----:B------:R-:W0:Y:S01]  /*01c0*/  LDCU.64 UR10, c[0x0][0x3a8] ;  /* 0x00007500ff0a77ac */ /* 0x000e220008000a00 */
[----:B------:R-:W-:Y:S01]  /*01d0*/  IMAD R11, R8, UR8, R9 ;  /* 0x00000008080b7c24 */ /* 0x000fe2000f8e0209 */
[----:B------:R-:W1:Y:S03]  /*01e0*/  LDCU.64 UR6, c[0x0][0x358] ;  /* 0x00006b00ff0677ac */ /* 0x000e660008000a00 */
[----:B------:R-:W-:-:S05]  /*01f0*/  IMAD R4, R11, R7, R10 ;  /* 0x000000070b047224 */ /* 0x000fca00078e020a */
[----:B0-----:R-:W-:-:S04]  /*0200*/  IADD3 R2, P0, PT, R4, UR10, RZ ;  /* 0x0000000a04027c10 */ /* 0x001fc8000ff1e0ff */
[----:B------:R-:W-:-:S05]  /*0210*/  LEA.HI.X.SX32 R3, R4, UR11, 0x1, P0 ;  /* 0x0000000b04037c11 */ /* 0x000fca00080f0eff */
[----:B-1----:R-:W2:Y:S02]  /*0220*/  LDG.E.U8 R2, desc[UR6][R2.64] ;  /* 0x0000000602027981 */ /* 0x002ea4000c1e1100 */
[----:B--2---:R-:W-:-:S13]  /*0230*/  ISETP.NE.AND P0, PT, R2, RZ, PT ;  /* 0x000000ff0200720c */ /* 0x004fda0003f05270 */
[----:B------:R-:W-:Y:S05]  /*0240*/  @P0 EXIT ;  /* 0x000000000000094d */ /* 0x000fea0003800000 */
[----:B------:R-:W0:Y:S01]  /*0250*/  LDC.64 R16, c[0x0][0x3a0] ;  /* 0x0000e800ff107b82 */ /* 0x000e220000000a00 */
[----:B------:R-:W-:Y:S01]  /*0260*/  IADD3 R11, PT, PT, R11, UR8, RZ ;  /* 0x000000080b0b7c10 */ /* 0x000fe2000fffe0ff */
[----:B------:R-:W1:Y:S04]  /*0270*/  LDCU UR11, c[0x3][URZ] ;  /* 0x00c00000ff0b77ac */ /* 0x000e680008000800 */
[----:B------:R-:W-:Y:S01]  /*0280*/  IMAD R11, R11, R7, R10 ;  /* 0x000000070b0b7224 */ /* 0x000fe200078e020a */
[----:B------:R-:W2:Y:S01]  /*0290*/  LDCU UR10, c[0x0][0x3b0] ;  /* 0x00007600ff0a77ac */ /* 0x000ea20008000800 */
[----:B------:R-:W3:Y:S08]  /*02a0*/  LDC.64 R12, c[0x0][0x398] ;  /* 0x0000e600ff0c7b82 */ /* 0x000ef00000000a00 */
[----:B------:R-:W4:Y:S01]  /*02b0*/  LDC.64 R14, c[0x0][0x390] ;  /* 0x0000e400ff0e7b82 */ /* 0x000f220000000a00 */
[----:B0-----:R-:W-:-:S04]  /*02c0*/  IMAD.WIDE R2, R4, 0x4, R16 ;  /* 0x0000000404027825 */ /* 0x001fc800078e0210 */
[----:B------:R-:W-:Y:S02]  /*02d0*/  IMAD.WIDE R16, R11, 0x4, R16 ;  /* 0x000000040b107825 */ /* 0x000fe400078e0210 */
[----:B------:R-:W5:Y:S01]  /*02e0*/  LDG.E R2, desc[UR6][R2.64] ;  /* 0x0000000602027981 */ /* 0x000f62000c1e1900 */
[----:B------:R-:W0:Y:S01]  /*02f0*/  LDC R11, c[0x3][0x14] ;  /* 0x00c00500ff0b7b82 */ /* 0x000e220000000800 */
[C---:B---3--:R-:W-:Y:S02]  /*0300*/  IMAD.WIDE R12, R4.reuse, 0x4, R12 ;  /* 0x00000004040c7825 */ /* 0x048fe400078e020c */
[----:B------:R0:W5:Y:S02]  /*0310*/  LDG.E R17, desc[UR6][R16.64] ;  /* 0x0000000610117981 */ /* 0x000164000c1e1900 */
[----:B------:R-:W-:Y:S02]  /*0320*/  IMAD.WIDE R18, R7, 0x4, R12 ;  /* 0x0000000407127825 */ /* 0x000fe400078e020c */
[----:B------:R3:W2:Y:S02]  /*0330*/  LDG.E R12, desc[UR6][R12.64] ;  /* 0x000000060c0c7981 */ /* 0x0006a4000c1e1900 */
[----:B----4-:R-:W-:-:S02]  /*0340*/  IMAD.WIDE R14, R4, 0x4, R14 ;  /* 0x00000004040e7825 */ /* 0x010fc400078e020e */
[----:B------:R-:W2:Y:S04]  /*0350*/  LDG.E R19, desc[UR6][R18.64] ;  /* 0x0000000612137981 */ /* 0x000ea8000c1e1900 */
[----:B------:R-:W4:Y:S04]  /*0360*/  LDG.E R21, desc[UR6][R14.64] ;  /* 0x000000060e157981 */ /* 0x000f28000c1e1900 */
[----:B------:R1:W4:Y:S01]  /*0370*/  LDG.E R22, desc[UR6][R14.64+0x4] ;  /* 0x000004060e167981 */ /* 0x000322000c1e1900 */
[----:B------:R-:W-:Y:S01]  /*0380*/  I2FP.F32.U32 R9, R9 ;  /* 0x0000000900097245 */ /* 0x000fe20000201000 */
[----:B0-----:R-:W-:Y:S01]  /*0390*/  FMUL R16, R11, 0.5 ;  /* 0x3f0000000b107820 */ /* 0x001fe20000400000 */
[----:B---3--:R-:W-:-:S03]  /*03a0*/  I2FP.F32.U32 R13, R8 ;  /* 0x00000008000d7245 */ /* 0x008fc60000201000 */
[-CC-:B------:R-:W-:Y:S02]  /*03b0*/  FFMA R8, R9, R11.reuse, R16.reuse ;  /* 0x0000000b09087223 */ /* 0x180fe40000000010 */
[----:B------:R-:W-:Y:S01]  /*03c0*/  FFMA R13, R13, R11, R16 ;  /* 0x0000000b0d0d7223 */ /* 0x000fe20000000010 */
[----:B-1----:R-:W-:-:S05]  /*03d0*/  I2FP.F32.S32 R14, UR8 ;  /* 0x00000008000e7c45 */ /* 0x002fca0008201400 */
[----:B------:R-:W-:Y:S01]  /*03e0*/  FMUL R14, R14, R11 ;  /* 0x0000000b0e0e7220 */ /* 0x000fe20000400000 */
[----:B-----5:R-:W-:Y:S02]  /*03f0*/  FADD R20, R2, R17 ;  /* 0x0000001102147221 */ /* 0x020fe40000000000 */
[----:B------:R-:W0:Y:S01]  /*0400*/  LDC R2, c[0x3][0xc] ;  /* 0x00c00300ff027b82 */ /* 0x000e220000000800 */
[----:B------:R-:W-:Y:S02]  /*0410*/  I2FP.F32.U32 R17, R10 ;  /* 0x0000000a00117245 */ /* 0x000fe40000201000 */
[----:B------:R-:W-:Y:S01]  /*0420*/  IADD3 R10, PT, PT, R11, 0x1800000, RZ ;  /* 0x018000000b0a7810 */ /* 0x000fe20007ffe0ff */
[----:B--2---:R-:W-:-:S03]  /*0430*/  FADD R3, R12, R19 ;  /* 0x000000130c037221 */ /* 0x004fc60000000000 */
[----:B------:R-:W-:Y:S01]  /*0440*/  LOP3.LUT R12, R10, 0x7f800000, RZ, 0xc0, !PT ;  /* 0x7f8000000a0c7812 */ /* 0x000fe200078ec0ff */
[----:B------:R-:W-:-:S03]  /*0450*/  FMUL R3, R3, 0.5 ;  /* 0x3f00000003037820 */ /* 0x000fc60000400000 */
[----:B------:R-:W-:Y:S01]  /*0460*/  ISETP.GT.U32.AND P0, PT, R12, 0x1ffffff, PT ;  /* 0x01ffffff0c00780c */ /* 0x000fe20003f04070 */
[----:B----4-:R-:W-:Y:S01]  /*0470*/  FADD R21, R21, R22 ;  /* 0x0000001615157221 */ /* 0x010fe20000000000 */
[----:B------:R-:W-:Y:S01]  /*0480*/  I2FP.F32.S32 R12, R7 ;  /* 0x00000007000c7245 */ /* 0x000fe20000201400 */
[-C--:B------:R-:W-:Y:S01]  /*0490*/  FFMA R10, R17, R11.reuse, R16 ;  /* 0x0000000b110a7223 */ /* 0x080fe20000000010 */
[----:B------:R-:W-:Y:S01]  /*04a0*/  FFMA R3, -R3, UR10, R8 ;  /* 0x0000000a03037c23 */ /* 0x000fe20008000108 */
[----:B------:R-:W-:Y:S01]  /*04b0*/  FMUL R21, R21, 0.5 ;  /* 0x3f00000015157820 */ /* 0x000fe20000400000 */
[----:B0-----:R-:W-:Y:S01]  /*04c0*/  ISETP.NE.AND P1, PT, R2, UR11, PT ;  /* 0x0000000b02007c0c */ /* 0x001fe2000bf25270 */
[----:B------:R-:W-:Y:S01]  /*04d0*/  FMUL R20, R20, 0.5 ;  /* 0x3f00000014147820 */ /* 0x000fe20000400000 */
[----:B------:R-:W-:Y:S01]  /*04e0*/  I2FP.F32.S32 R8, UR9 ;  /* 0x0000000900087c45 */ /* 0x000fe20008201400 */
[----:B------:R-:W-:Y:S01]  /*04f0*/  FFMA R10, -R21, UR10, R10 ;  /* 0x0000000a150a7c23 */ /* 0x000fe2000800010a */
[----:B------:R-:W-:Y:S01]  /*0500*/  FMUL R9, R12, R11 ;  /* 0x0000000b0c097220 */ /* 0x000fe20000400000 */
[----:B------:R-:W-:-:S02]  /*0510*/  FFMA R7, -R20, UR10, R13 ;  /* 0x0000000a14077c23 */ /* 0x000fc4000800010d */
[----:B------:R-:W-:Y:S02]  /*0520*/  FMUL R8, R8, R11 ;  /* 0x0000000b08087220 */ /* 0x000fe40000400000 */
[----:B------:R-:W-:Y:S01]  /*0530*/  FMNMX R10, R10, R9, PT ;  /* 0x000000090a0a7209 */ /* 0x000fe20003800000 */
[----:B------:R-:W-:Y:S01]  /*0540*/  HFMA2 R9, -RZ, RZ, 0, 0 ;  /* 0x00000000ff097431 */ /* 0x000fe200000001ff */
[----:B------:R-:W-:Y:S02]  /*0550*/  FMNMX R12, R3, R14, PT ;  /* 0x0000000e030c7209 */ /* 0x000fe40003800000 */
[----:B------:R-:W-:Y:S02]  /*0560*/  FMNMX R7, R7, R8, PT ;  /* 0x0000000807077209 */ /* 0x000fe40003800000 */
[----:B------:R-:W-:Y:S01]  /*0570*/  MOV R8, R16 ;  /* 0x0000001000087202 */ /* 0x000fe20000000f00 */
[----:B------:R-:W-:Y:S06]  /*0580*/  @!P1 BRA `(.L_x_7) ;  /* 0x0000000000409947 */ /* 0x000fec0003800000 */
[----:B------:R-:W0:Y:S01]  /*0590*/  LDC R5, c[0x3][0x8] ;  /* 0x00c00200ff057b82 */ /* 0x000e220000000800 */
[----:B------:R-:W-:-:S07]  /*05a0*/  MOV R9, R8 ;  /* 0x0000000800097202 */ /* 0x000fce0000000f00 */
[----:B------:R-:W1:Y:S08]  /*05b0*/  LDC.64 R14, c[0x0][0x3a0] ;  /* 0x0000e800ff0e7b82 */ /* 0x000e700000000a00 */
[----:B------:R-:W2:Y:S01]  /*05c0*/  LDC R3, c[0x3][0x4] ;  /* 0x00c00100ff037b82 */ /* 0x000ea20000000800 */
[----:B0-----:R-:W-:-:S13]  /*05d0*/  ISETP.NE.AND P2, PT, R2, R5, PT ;  /* 0x000000050200720c */ /* 0x001fda0003f45270 */
[----:B-1----:R-:W0:Y:S01]  /*05e0*/  @P2 LDC R14, c[0x0][0x380] ;  /* 0x0000e000ff0e2b82 */ /* 0x002e220000000800 */
[----:B--2---:R-:W-:Y:S02]  /*05f0*/  ISETP.NE.AND P1, PT, R2, R3, PT ;  /* 0x000000030200720c */ /* 0x004fe40003f25270 */
[C---:B------:R-:W-:Y:S02]  /*0600*/  FSEL R3, R8.reuse, RZ, P2 ;  /* 0x000000ff08037208 */ /* 0x040fe40001000000 */
[----:B------:R-:W-:-:S03]  /*0610*/  FSEL R2, R8, RZ, P1 ;  /* 0x000000ff08027208 */ /* 0x000fc60000800000 */
[----:B------:R-:W1:Y:S01]  /*0620*/  @P2 LDC R15, c[0x0][0x384] ;  /* 0x0000e100ff0f2b82 */ /* 0x000e620000000800 */
[----:B------:R-:W-:Y:S02]  /*0630*/  FSEL R16, R8, R3, !P1 ;  /* 0x0000000308107208 */ /* 0x000fe40004800000 */
[----:B------:R-:W-:-:S05]  /*0640*/  MOV R8, R2 ;  /* 0x0000000200087202 */ /* 0x000fca0000000f00 */
[----:B0-----:R-:W0:Y:S08]  /*0650*/  @!P1 LDC R14, c[0x0][0x398] ;  /* 0x0000e600ff0e9b82 */ /* 0x001e300000000800 */
[----:B-1----:R-:W1:Y:S01]  /*0660*/  @!P1 LDC R15, c[0x0][0x39c] ;  /* 0x0000e700ff0f9b82 */ /* 0x002e620000000800 */
[----:B0-----:R-:W-:Y:S02]  /*0670*/  MOV R5, R14 ;  /* 0x0000000e00057202 */ /* 0x001fe40000000f00 */
[----:B-1----:R-:W-:-:S07]  /*0680*/  MOV R0, R15 ;  /* 0x0000000f00007202 */ /* 0x002fce0000000f00 */
.L_x_7:
[-C--:B------:R-:W-:Y:S02]  /*0690*/  FMNMX R14, R10, R11.reuse, !PT ;  /* 0x0000000b0a0e7209 */ /* 0x080fe40007800000 */
[----:B------:R-:W-:Y:S02]  /*06a0*/  FMNMX R13, R12, R11, !PT ;  /* 0x0000000b0c0d7209 */ /* 0x000fe40007800000 */
[----:B------:R-:W-:Y:S02]  /*06b0*/  MOV R2, R5 ;  /* 0x0000000500027202 */ /* 0x000fe40000000f00 */
[----:B------:R-:W-:Y:S01]  /*06c0*/  MOV R3, R0 ;  /* 0x0000000000037202 */ /* 0x000fe20000000f00 */
[----:B------:R-:W-:Y:S06]  /*06d0*/  @P0 BRA `(.L_x_8) ;  /* 0x00000000000c0947 */ /* 0x000fec0003800000 */
[----:B------:R-:W-:-:S07]  /*06e0*/  MOV R10, 0x700 ;  /* 0x00000700000a7802 */ /* 0x000fce0000000f00 */
[----:B------:R-:W-:Y:S05]  /*06f0*/  CALL.REL.NOINC `($__internal_0_$__cuda_sm20_rcp_rn_f32_slowpath) ;  /* 0x0000000400847944 */ /* 0x000fea0003c00000 */
[----:B------:R-:W-:Y:S05]  /*0700*/  BRA `(.L_x_9) ;  /* 0x0000000000107947 */ /* 0x000fea0003800000 */
.L_x_8:
[----:B------:R-:W0:Y:S02]  /*0710*/  MUFU.RCP R0, R11 ;  /* 0x0000000b00007308 */ /* 0x000e240000001000 */
[----:B0-----:R-:W-:-:S04]  /*0720*/  FFMA R5, R0, R11, -1 ;  /* 0xbf80000000057423 */ /* 0x001fc8000000000b */
[----:B------:R-:W-:-:S04]  /*0730*/  FADD.FTZ R5, -R5, -RZ ;  /* 0x800000ff05057221 */ /* 0x000fc80000010100 */
[----:B------:R-:W-:-:S07]  /*0740*/  FFMA R5, R0, R5, R0 ;  /* 0x0000000500057223 */ /* 0x000fce0000000000 */
.L_x_9:
[----:B------:R-:W0:Y:S01]  /*0750*/  LDCU UR8, c[0x3][0x14] ;  /* 0x00c00280ff0877ac */ /* 0x000e220008000800 */
[----:B------:R-:W-:Y:S01]  /*0760*/  FADD R14, R14, -R9 ;  /* 0x800000090e0e7221 */ /* 0x000fe20000000000 */
[----:B------:R-:W-:Y:S01]  /*0770*/  FADD R0, R13, -R8 ;  /* 0x800000080d007221 */ /* 0x000fe20000000000 */
[----:B------:R-:W-:Y:S01]  /*0780*/  I2FP.F32.S32 R6, R6 ;  /* 0x0000000600067245 */ /* 0x000fe20000201400 */
[----:B------:R-:W1:Y:S01]  /*0790*/  LDCU UR9, c[0x0][0x3b8] ;  /* 0x00007700ff0977ac */ /* 0x000e620008000800 */
[-C--:B------:R-:W-:Y:S01]  /*07a0*/  FMUL R10, R14, R5.reuse ;  /* 0x000000050e0a7220 */ /* 0x080fe20000400000 */
[----:B------:R-:W2:Y:S03]  /*07b0*/  LDCU UR10, c[0x0][0x3b4] ;  /* 0x00007680ff0a77ac */ /* 0x000ea60008000800 */
[----:B------:R3:W4:Y:S01]  /*07c0*/  FRND.FLOOR R15, R10 ;  /* 0x0000000a000f7307 */ /* 0x0007220000205000 */
[----:B0-----:R-:W-:Y:S01]  /*07d0*/  FMNMX R9, R7, UR8, !PT ;  /* 0x0000000807097c09 */ /* 0x001fe2000f800000 */
[----:B------:R-:W-:Y:S01]  /*07e0*/  FMUL R7, R0, R5 ;  /* 0x0000000500077220 */ /* 0x000fe20000400000 */
[----:B---3--:R-:W-:-:S03]  /*07f0*/  I2FP.F32.U32 R10, UR5 ;  /* 0x00000005000a7c45 */ /* 0x008fc60008201000 */
[----:B------:R-:W-:Y:S02]  /*0800*/  FADD R16, R9, -R16 ;  /* 0x8000001009107221 */ /* 0x000fe40000000000 */
[----:B------:R-:W0:Y:S01]  /*0810*/  FRND.FLOOR R8, R7 ;  /* 0x0000000700087307 */ /* 0x000e220000205000 */
[----:B----4-:R-:W-:Y:S01]  /*0820*/  FMNMX R15, R6, R15, PT ;  /* 0x0000000f060f7209 */ /* 0x010fe20003800000 */
[----:B------:R-:W-:Y:S01]  /*0830*/  FMUL R12, R16, R5 ;  /* 0x00000005100c7220 */ /* 0x000fe20000400000 */
[----:B------:R-:W-:-:S03]  /*0840*/  I2FP.F32.U32 R9, UR4 ;  /* 0x0000000400097c45 */ /* 0x000fc60008201000 */
[----:B------:R-:W-:Y:S02]  /*0850*/  FADD R11, R15, 1 ;  /* 0x3f8000000f0b7421 */ /* 0x000fe40000000000 */
[----:B------:R-:W3:Y:S03]  /*0860*/  FRND.FLOOR R17, R12 ;  /* 0x0000000c00117307 */ /* 0x000ee60000205000 */
[----:B------:R-:W-:Y:S02]  /*0870*/  FMNMX R20, R6, R11, PT ;  /* 0x0000000b06147209 */ /* 0x000fe40003800000 */
[----:B0-----:R-:W-:-:S03]  /*0880*/  FMNMX R19, R9, R8, PT ;  /* 0x0000000809137209 */ /* 0x001fc60003800000 */
[----:B------:R-:W-:Y:S02]  /*0890*/  F2I.TRUNC.NTZ R21, R15 ;  /* 0x0000000f00157305 */ /* 0x000fe4000020f100 */
[----:B------:R-:W-:Y:S01]  /*08a0*/  FADD R6, R19, 1 ;  /* 0x3f80000013067421 */ /* 0x000fe20000000000 */
[----:B---3--:R-:W-:-:S05]  /*08b0*/  FMNMX R17, R10, R17, PT ;  /* 0x000000110a117209 */ /* 0x008fca0003800000 */
[----:B------:R-:W-:Y:S01]  /*08c0*/  F2I.TRUNC.NTZ R8, R19 ;  /* 0x0000001300087305 */ /* 0x000fe2000020f100 */
[----:B------:R-:W-:Y:S01]  /*08d0*/  FMNMX R6, R9, R6, PT ;  /* 0x0000000609067209 */ /* 0x000fe20003800000 */
[----:B------:R-:W-:-:S06]  /*08e0*/  FADD R9, R17, 1 ;  /* 0x3f80000011097421 */ /* 0x000fcc0000000000 */
[----:B------:R-:W1:Y:S01]  /*08f0*/  F2I.TRUNC.NTZ R7, R17 ;  /* 0x0000001100077305 */ /* 0x000e62000020f100 */
[----:B------:R-:W-:-:S07]  /*0900*/  FMNMX R9, R10, R9, PT ;  /* 0x000000090a097209 */ /* 0x000fce0003800000 */
[----:B------:R-:W0:Y:S01]  /*0910*/  F2I.TRUNC.NTZ R20, R20 ;  /* 0x0000001400147305 */ /* 0x000e22000020f100 */
[----:B-1----:R-:W-:-:S07]  /*0920*/  IMAD R11, R7, UR9, R8 ;  /* 0x00000009070b7c24 */ /* 0x002fce000f8e0208 */
[----:B------:R-:W1:Y:S01]  /*0930*/  F2I.TRUNC.NTZ R24, R6 ;  /* 0x0000000600187305 */ /* 0x000e62000020f100 */
[C---:B--2---:R-:W-:Y:S02]  /*0940*/  IMAD R13, R11.reuse, UR10, R21 ;  /* 0x0000000a0b0d7c24 */ /* 0x044fe4000f8e0215 */
[----:B0-----:R-:W-:-:S05]  /*0950*/  IMAD R23, R11, UR10, R20 ;  /* 0x0000000a0b177c24 */ /* 0x001fca000f8e0214 */
[----:B------:R-:W0:Y:S01]  /*0960*/  F2I.TRUNC.NTZ R25, R9 ;  /* 0x0000000900197305 */ /* 0x000e22000020f100 */
[----:B------:R-:W-:-:S04]  /*0970*/  IMAD.WIDE R12, R13, 0x4, R2 ;  /* 0x000000040d0c7825 */ /* 0x000fc800078e0202 */
[----:B------:R-:W-:Y:S01]  /*0980*/  IMAD.WIDE R10, R23, 0x4, R2 ;  /* 0x00000004170a7825 */ /* 0x000fe200078e0202 */
[----:B------:R-:W2:Y:S03]  /*0990*/  LDG.E R22, desc[UR6][R12.64] ;  /* 0x000000060c167981 */ /* 0x000ea6000c1e1900 */
[----:B-1----:R-:W-:Y:S01]  /*09a0*/  IMAD R7, R7, UR9, R24 ;  /* 0x0000000907077c24 */ /* 0x002fe2000f8e0218 */
[----:B------:R1:W3:Y:S03]  /*09b0*/  LDG.E R18, desc[UR6][R10.64] ;  /* 0x000000060a127981 */ /* 0x0002e6000c1e1900 */
[C---:B------:R-:W-:Y:S02]  /*09c0*/  IMAD R23, R7.reuse, UR10, R21 ;  /* 0x0000000a07177c24 */ /* 0x040fe4000f8e0215 */
[----:B------:R-:W-:-:S02]  /*09d0*/  IMAD R27, R7, UR10, R20 ;  /* 0x0000000a071b7c24 */ /* 0x000fc4000f8e0214 */
[----:B------:R-:W-:-:S04]  /*09e0*/  IMAD.WIDE R6, R23, 0x4, R2 ;  /* 0x0000000417067825 */ /* 0x000fc800078e0202 */
[----:B0-----:R-:W-:Y:S01]  /*09f0*/  IMAD R26, R25, UR9, R8 ;  /* 0x00000009191a7c24 */ /* 0x001fe2000f8e0208 */
[----:B------:R0:W4:Y:S01]  /*0a00*/  LDG.E R23, desc[UR6][R6.64] ;  /* 0x0000000606177981 */ /* 0x000122000c1e1900 */
[----:B------:R-:W-:-:S04]  /*0a10*/  IMAD.WIDE R8, R27, 0x4, R2 ;  /* 0x000000041b087825 */ /* 0x000fc800078e0202 */
[C---:B------:R-:W-:Y:S02]  /*0a20*/  IMAD R27, R26.reuse, UR10, R21 ;  /* 0x0000000a1a1b7c24 */ /* 0x040fe4000f8e0215 */
[----:B------:R-:W-:Y:S01]  /*0a30*/  IMAD R29, R26, UR10, R20 ;  /* 0x0000000a1a1d7c24 */ /* 0x000fe2000f8e0214 */
[----:B------:R5:W4:Y:S01]  /*0a40*/  LDG.E R8, desc[UR6][R8.64] ;  /* 0x0000000608087981 */ /* 0x000b22000c1e1900 */
[----:B-1----:R-:W-:-:S04]  /*0a50*/  IMAD.WIDE R10, R27, 0x4, R2 ;  /* 0x000000041b0a7825 */ /* 0x002fc800078e0202 */
[----:B------:R-:W-:Y:S02]  /*0a60*/  IMAD R24, R25, UR9, R24 ;  /* 0x0000000919187c24 */ /* 0x000fe4000f8e0218 */
[----:B------:R-:W-:Y:S01]  /*0a70*/  IMAD.WIDE R12, R29, 0x4, R2 ;  /* 0x000000041d0c7825 */ /* 0x000fe200078e0202 */
[----:B------:R1:W4:Y:S03]  /*0a80*/  LDG.E R10, desc[UR6][R10.64] ;  /* 0x000000060a0a7981 */ /* 0x000326000c1e1900 */
[C---:B------:R-:W-:Y:S02]  /*0a90*/  IMAD R21, R24.reuse, UR10, R21 ;  /* 0x0000000a18157c24 */ /* 0x040fe4000f8e0215 */
[----:B------:R-:W-:Y:S01]  /*0aa0*/  IMAD R25, R24, UR10, R20 ;  /* 0x0000000a18197c24 */ /* 0x000fe2000f8e0214 */
[----:B------:R-:W4:Y:S01]  /*0ab0*/  LDG.E R12, desc[UR6][R12.64] ;  /* 0x000000060c0c7981 */ /* 0x000f22000c1e1900 */
[----:B0-----:R-:W-:-:S04]  /*0ac0*/  IMAD.WIDE R6, R21, 0x4, R2 ;  /* 0x0000000415067825 */ /* 0x001fc800078e0202 */
[----:B------:R-:W-:Y:S02]  /*0ad0*/  IMAD.WIDE R2, R25, 0x4, R2 ;  /* 0x0000000419027825 */ /* 0x000fe400078e0202 */
[----:B------:R-:W4:Y:S04]  /*0ae0*/  LDG.E R6, desc[UR6][R6.64] ;  /* 0x0000000606067981 */ /* 0x000f28000c1e1900 */
[----:B------:R0:W4:Y:S01]  /*0af0*/  LDG.E R2, desc[UR6][R2.64] ;  /* 0x0000000602027981 */ /* 0x000122000c1e1900 */
[----:B------:R-:W-:Y:S01]  /*0b00*/  FFMA R0, -R19, UR8, R0 ;  /* 0x0000000813007c23 */ /* 0x000fe20008000100 */
[----:B------:R-:W-:-:S03]  /*0b10*/  FFMA R16, -R17, UR8, R16 ;  /* 0x0000000811107c23 */ /* 0x000fc60008000110 */
[-C--:B------:R-:W-:Y:S01]  /*0b20*/  FMUL R0, R0, R5.reuse ;  /* 0x0000000500007220 */ /* 0x080fe20000400000 */
[-C--:B-----5:R-:W-:Y:S01]  /*0b30*/  FMUL R9, R16, R5.reuse ;  /* 0x0000000510097220 */ /* 0x0a0fe20000400000 */
[----:B------:R-:W-:Y:S02]  /*0b40*/  FFMA R14, -R15, UR8, R14 ;  /* 0x000000080f0e7c23 */ /* 0x000fe4000800010e */
[----:B------:R-:W-:Y:S01]  /*0b50*/  FADD R16, -R0, 1 ;  /* 0x3f80000000107421 */ /* 0x000fe20000000100 */
[----:B-1----:R-:W-:Y:S01]  /*0b60*/  FADD R11, -R9, 1 ;  /* 0x3f800000090b7421 */ /* 0x002fe20000000100 */
[----:B------:R-:W-:-:S03]  /*0b70*/  FMUL R5, R14, R5 ;  /* 0x000000050e057220 */ /* 0x000fc60000400000 */
[----:B------:R-:W-:Y:S01]  /*0b80*/  FMUL R14, R16, R11 ;  /* 0x0000000b100e7220 */ /* 0x000fe20000400000 */
[----:B0-----:R-:W-:-:S03]  /*0b90*/  FADD R3, -R5, 1 ;  /* 0x3f80000005037421 */ /* 0x001fc60000000100 */
[----:B------:R-:W-:Y:S01]  /*0ba0*/  FMUL R7, R5, R14 ;  /* 0x0000000e05077220 */ /* 0x000fe20000400000 */
[C---:B------:R-:W-:Y:S01]  /*0bb0*/  FMUL R20, R0.reuse, R11 ;  /* 0x0000000b00147220 */ /* 0x040fe20000400000 */
[----:B------:R-:W-:Y:S01]  /*0bc0*/  FMUL R16, R9, R16 ;  /* 0x0000001009107220 */ /* 0x000fe20000400000 */
[----:B------:R-:W-:Y:S01]  /*0bd0*/  FMUL R0, R0, R9 ;  /* 0x0000000900007220 */ /* 0x000fe20000400000 */
[----:B---3--:R-:W-:Y:S01]  /*0be0*/  FMUL R18, R7, R18 ;  /* 0x0000001207127220 */ /* 0x008fe20000400000 */
[----:B------:R-:W-:Y:S02]  /*0bf0*/  FMUL R7, R3, R14 ;  /* 0x0000000e03077220 */ /* 0x000fe40000400000 */
[----:B------:R-:W0:Y:S02]  /*0c00*/  LDC.64 R14, c[0x0][0x388] ;  /* 0x0000e200ff0e7b82 */ /* 0x000e240000000a00 */
[----:B--2---:R-:W-:Y:S01]  /*0c10*/  FFMA R18, R7, R22, R18 ;  /* 0x0000001607127223 */ /* 0x004fe20000000012 */
[-C--:B------:R-:W-:Y:S01]  /*0c20*/  FMUL R7, R3, R20.reuse ;  /* 0x0000001403077220 */ /* 0x080fe20000400000 */
[----:B------:R-:W-:-:S03]  /*0c30*/  FMUL R20, R5, R20 ;  /* 0x0000001405147220 */ /* 0x000fc60000400000 */
[----:B----4-:R-:W-:-:S04]  /*0c40*/  FFMA R7, R7, R23, R18 ;  /* 0x0000001707077223 */ /* 0x010fc80000000012 */
[----:B------:R-:W-:Y:S01]  /*0c50*/  FFMA R7, R20, R8, R7 ;  /* 0x0000000814077223 */ /* 0x000fe20000000007 */
[-C--:B------:R-:W-:Y:S01]  /*0c60*/  FMUL R8, R3, R16.reuse ;  /* 0x0000001003087220 */ /* 0x080fe20000400000 */
[----:B------:R-:W-:-:S03]  /*0c70*/  FMUL R16, R5, R16 ;  /* 0x0000001005107220 */ /* 0x000fc60000400000 */
[----:B------:R-:W-:Y:S01]  /*0c80*/  FFMA R7, R8, R10, R7 ;  /* 0x0000000a08077223 */ /* 0x000fe20000000007 */
[-C--:B------:R-:W-:Y:S01]  /*0c90*/  FMUL R8, R3, R0.reuse ;  /* 0x0000000003087220 */ /* 0x080fe20000400000 */
[----:B------:R-:W-:Y:S02]  /*0ca0*/  FMUL R0, R5, R0 ;  /* 0x0000000005007220 */ /* 0x000fe40000400000 */
[----:B------:R-:W-:Y:S01]  /*0cb0*/  FFMA R7, R16, R12, R7 ;  /* 0x0000000c10077223 */ /* 0x000fe20000000007 */
[----:B0-----:R-:W-:-:S04]  /*0cc0*/  IMAD.WIDE R14, R4, 0x4, R14 ;  /* 0x00000004040e7825 */ /* 0x001fc800078e020e */
[----:B------:R-:W-:-:S04]  /*0cd0*/  FFMA R7, R8, R6, R7 ;  /* 0x0000000608077223 */ /* 0x000fc80000000007 */
[----:B------:R-:W-:-:S05]  /*0ce0*/  FFMA R7, R0, R2, R7 ;  /* 0x0000000200077223 */ /* 0x000fca0000000007 */
[----:B------:R-:W-:Y:S01]  /*0cf0*/  STG.E desc[UR6][R14.64], R7 ;  /* 0x000000070e007986 */ /* 0x000fe2000c101906 */
[----:B------:R-:W-:Y:S05]  /*0d00*/  EXIT ;  /* 0x000000000000794d */ /* 0x000fea0003800000 */
        .weak           $__internal_0_$__cuda_sm20_rcp_rn_f32_slowpath
        .type           $__internal_0_$__cuda_sm20_rcp_rn_f32_slowpath,@function
        .size           $__internal_0_$__cuda_sm20_rcp_rn_f32_slowpath,(.L_x_37 - $__internal_0_$__cuda_sm20_rcp_rn_f32_slowpath)
$__internal_0_$__cuda_sm20_rcp_rn_f32_slowpath:
[----:B------:R-:W0:Y:S02]  /*0d10*/  LDC R0, c[0x3][0x14] ;  /* 0x00c00500ff007b82 */ /* 0x000e240000000800 */
[----:B0-----:R-:W-:-:S04]  /*0d20*/  SHF.L.U32 R11, R0, 0x1, RZ ;  /* 0x00000001000b7819 */ /* 0x001fc800000006ff */
[----:B------:R-:W-:-:S04]  /*0d30*/  SHF.R.U32.HI R5, RZ, 0x18, R11 ;  /* 0x00000018ff057819 */ /* 0x000fc8000001160b */
[----:B------:R-:W-:-:S13]  /*0d40*/  ISETP.NE.U32.AND P0, PT, R5, RZ, PT ;  /* 0x000000ff0500720c */ /* 0x000fda0003f05070 */
[----:B------:R-:W-:Y:S05]  /*0d50*/  @P0 BRA `(.L_x_10) ;  /* 0x0000000000280947 */ /* 0x000fea0003800000 */
[----:B------:R-:W-:-:S13]  /*0d60*/  ISETP.NE.AND P0, PT, R11, RZ, PT ;  /* 0x000000ff0b00720c */ /* 0x000fda0003f05270 */
[----:B------:R0:W1:Y:S01]  /*0d70*/  @!P0 MUFU.RCP R5, R0 ;  /* 0x0000000000058308 */ /* 0x0000620000001000 */
[----:B------:R-:W-:Y:S05]  /*0d80*/  @!P0 BRA `(.L_x_11) ;  /* 0x0000000000a48947 */ /* 0x000fea0003800000 */
[----:B------:R-:W-:-:S04]  /*0d90*/  FFMA R11, R0, 1.84467440737095516160e+19, RZ ;  /* 0x5f800000000b7823 */ /* 0x000fc800000000ff */
[----:B0-----:R-:W1:Y:S02]  /*0da0*/  MUFU.RCP R0, R11 ;  /* 0x0000000b00007308 */ /* 0x001e640000001000 */
[----:B-1----:R-:W-:-:S04]  /*0db0*/  FFMA R5, R11, R0, -1 ;  /* 0xbf8000000b057423 */ /* 0x002fc80000000000 */
[----:B------:R-:W-:-:S04]  /*0dc0*/  FADD.FTZ R5, -R5, -RZ ;  /* 0x800000ff05057221 */ /* 0x000fc80000010100 */
[----:B------:R-:W-:-:S04]  /*0dd0*/  FFMA R0, R0, R5, R0 ;  /* 0x0000000500007223 */ /* 0x000fc80000000000 */
[----:B------:R-:W-:Y:S01]  /*0de0*/  FFMA R5, R0, 1.84467440737095516160e+19, RZ ;  /* 0x5f80000000057823 */ /* 0x000fe200000000ff */
[----:B------:R-:W-:Y:S06]  /*0df0*/  BRA `(.L_x_11) ;  /* 0x0000000000887947 */ /* 0x000fec0003800000 */
.L_x_10:
[----:B------:R-:W-:-:S04]  /*0e00*/  IADD3 R11, PT, PT, R5, -0xfd, RZ ;  /* 0xffffff03050b7810 */ /* 0x000fc80007ffe0ff */
[----:B------:R-:W-:-:S13]  /*0e10*/  ISETP.GT.U32.AND P0, PT, R11, 0x1, PT ;  /* 0x000000010b00780c */ /* 0x000fda0003f04070 */
[----:B------:R-:W-:Y:S05]  /*0e20*/  @P0 BRA `(.L_x_12) ;  /* 0x0000000000780947 */ /* 0x000fea0003800000 */
[----:B------:R-:W-:Y:S01]  /*0e30*/  LOP3.LUT R12, R0, 0x7fffff, RZ, 0xc0, !PT ;  /* 0x007fffff000c7812 */ /* 0x000fe200078ec0ff */
[----:B------:R-:W-:Y:S01]  /*0e40*/  HFMA2 R20, -RZ, RZ, 0, 1.78813934326171875e-07 ;  /* 0x00000003ff147431 */ /* 0x000fe200000001ff */
[----:B------:R-:W-:Y:S02]  /*0e50*/  IADD3 R5, PT, PT, R5, -0xfc, RZ ;  /* 0xffffff0405057810 */ /* 0x000fe40007ffe0ff */
[----:B------:R-:W-:-:S04]  /*0e60*/  LOP3.LUT R12, R12, 0x3f800000, RZ, 0xfc, !PT ;  /* 0x3f8000000c0c7812 */ /* 0x000fc800078efcff */
[----:B------:R-:W0:Y:S01]  /*0e70*/  MUFU.RCP R15, R12 ;  /* 0x0000000c000f7308 */ /* 0x000e220000001000 */
[----:B------:R-:W-:Y:S01]  /*0e80*/  SHF.L.U32 R19, R20, R11, RZ ;  /* 0x0000000b14137219 */ /* 0x000fe200000006ff */
[----:B0-----:R-:W-:-:S04]  /*0e90*/  FFMA R17, R12, R15, -1 ;  /* 0xbf8000000c117423 */ /* 0x001fc8000000000f */
[----:B------:R-:W-:-:S04]  /*0ea0*/  FADD.FTZ R18, -R17, -RZ ;  /* 0x800000ff11127221 */ /* 0x000fc80000010100 */
[CCC-:B------:R-:W-:Y:S01]  /*0eb0*/  FFMA.RM R17, R15.reuse, R18.reuse, R15.reuse ;  /* 0x000000120f117223 */ /* 0x1c0fe2000000400f */
[----:B------:R-:W-:-:S04]  /*0ec0*/  FFMA.RP R18, R15, R18, R15 ;  /* 0x000000120f127223 */ /* 0x000fc8000000800f */
[C---:B------:R-:W-:Y:S02]  /*0ed0*/  LOP3.LUT R15, R17.reuse, 0x7fffff, RZ, 0xc0, !PT ;  /* 0x007fffff110f7812 */ /* 0x040fe400078ec0ff */
[----:B------:R-:W-:Y:S02]  /*0ee0*/  FSETP.NEU.FTZ.AND P0, PT, R17, R18, PT ;  /* 0x000000121100720b */ /* 0x000fe40003f1d000 */
[----:B------:R-:W-:Y:S02]  /*0ef0*/  LOP3.LUT R18, R15, 0x800000, RZ, 0xfc, !PT ;  /* 0x008000000f127812 */ /* 0x000fe400078efcff */
[----:B------:R-:W-:Y:S02]  /*0f00*/  SEL R15, RZ, 0xffffffff, !P0 ;  /* 0xffffffffff0f7807 */ /* 0x000fe40004000000 */
[----:B------:R-:W-:Y:S02]  /*0f10*/  LOP3.LUT R12, R19, R18, RZ, 0xc0, !PT ;  /* 0x00000012130c7212 */ /* 0x000fe400078ec0ff */
[----:B------:R-:W-:-:S02]  /*0f20*/  IADD3 R15, PT, PT, -R15, RZ, RZ ;  /* 0x000000ff0f0f7210 */ /* 0x000fc40007ffe1ff */
[-C--:B------:R-:W-:Y:S02]  /*0f30*/  SHF.R.U32.HI R12, RZ, R11.reuse, R12 ;  /* 0x0000000bff0c7219 */ /* 0x080fe4000001160c */
[--C-:B------:R-:W-:Y:S02]  /*0f40*/  LOP3.LUT P1, RZ, R15, R11, R18.reuse, 0xf8, !PT ;  /* 0x0000000b0fff7212 */ /* 0x100fe4000782f812 */
[C---:B------:R-:W-:Y:S02]  /*0f50*/  LOP3.LUT P0, RZ, R12.reuse, 0x1, RZ, 0xc0, !PT ;  /* 0x000000010cff7812 */ /* 0x040fe4000780c0ff */
[----:B------:R-:W-:Y:S02]  /*0f60*/  LOP3.LUT P2, RZ, R12, 0x2, RZ, 0xc0, !PT ;  /* 0x000000020cff7812 */ /* 0x000fe4000784c0ff */
[----:B------:R-:W-:Y:S02]  /*0f70*/  SHF.R.U32.HI R5, RZ, R5, R18 ;  /* 0x00000005ff057219 */ /* 0x000fe40000011612 */
[----:B------:R-:W-:-:S02]  /*0f80*/  PLOP3.LUT P0, PT, P0, P1, P2, 0xe0, 0x0 ;  /* 0x000000000000781c */ /* 0x000fc40000703c20 */
[----:B------:R-:W-:Y:S02]  /*0f90*/  LOP3.LUT P1, RZ, R0, 0x7fffff, RZ, 0xc0, !PT ;  /* 0x007fffff00ff7812 */ /* 0x000fe4000782c0ff */
[----:B------:R-:W-:-:S04]  /*0fa0*/  SEL R11, RZ, 0x1, !P0 ;  /* 0x00000001ff0b7807 */ /* 0x000fc80004000000 */
[----:B------:R-:W-:-:S04]  /*0fb0*/  IADD3 R11, PT, PT, -R11, RZ, RZ ;  /* 0x000000ff0b0b7210 */ /* 0x000fc80007ffe1ff */
[----:B------:R-:W-:-:S13]  /*0fc0*/  ISETP.GE.AND P0, PT, R11, RZ, PT ;  /* 0x000000ff0b00720c */ /* 0x000fda0003f06270 */
[----:B------:R-:W-:-:S04]  /*0fd0*/  @!P0 IADD3 R5, PT, PT, R5, 0x1, RZ ;  /* 0x0000000105058810 */ /* 0x000fc80007ffe0ff */
[----:B------:R-:W-:-:S04]  /*0fe0*/  @!P1 SHF.L.U32 R5, R5, 0x1, RZ ;  /* 0x0000000105059819 */ /* 0x000fc800000006ff */
[----:B------:R-:W-:Y:S01]  /*0ff0*/  LOP3.LUT R5, R5, 0x80000000, R0, 0xf8, !PT ;  /* 0x8000000005057812 */ /* 0x000fe200078ef800 */
[----:B------:R-:W-:Y:S06]  /*1000*/  BRA `(.L_x_11) ;  /* 0x0000000000047947 */ /* 0x000fec0003800000 */
.L_x_12:
[----:B------:R2:W3:Y:S02]  /*1010*/  MUFU.RCP R5, R0 ;  /* 0x0000000000057308 */ /* 0x0004e40000001000 */
.L_x_11:
[----:B------:R-:W-:-:S04]  /*1020*/  MOV R11, 0x0 ;  /* 0x00000000000b7802 */ /* 0x000fc80000000f00 */
[----:B0123--:R-:W-:Y:S05]  /*1030*/  RET.REL.NODEC R10 `(advect_smoke) ;  /* 0xffffffec0af07950 */ /* 0x00ffea0003c3ffff */
.L_x_13:
        /* <DEDUP_REMOVED lines=12> */
.L_x_37:


//--------------------- .text.advect_velocity     --------------------------
	.section	.text.advect_velocity,"ax",@progbits
	.align	128
        .global         advect_velocity
        .type           advect_velocity,@function
        .size           advect_velocity,(.L_x_38 - advect_velocity)
        .other          advect_velocity,@"STO_CUDA_ENTRY STV_DEFAULT"
advect_velocity:
.text.advect_velocity:
[----:B------:R-:W-:Y:S01]  /*0000*/  LDC R1, c[0x0][0x37c] ;  /* 0x0000df00ff017b82 */ /* 0x000fe20000000800 */
[----:B------:R-:W0:Y:S07]  /*0010*/  S2R R6, SR_TID.Z ;  /* 0x0000000000067919 */ /* 0x000e2e0000002300 */
[----:B------:R-:W1:Y:S01]  /*0020*/  LDC R15, c[0x0][0x360] ;  /* 0x0000d800ff0f7b82 */ /* 0x000e620000000800 */
[----:B------:R-:W2:Y:S01]  /*0030*/  S2R R5, SR_TID.Y ;  /* 0x0000000000057919 */ /* 0x000ea20000002200 */
[----:B------:R-:W1:Y:S06]  /*0040*/  S2R R4, SR_TID.X ;  /* 0x0000000000047919 */ /* 0x000e6c0000002100 */
[----:B------:R-:W2:Y:S08]  /*0050*/  LDC R36, c[0x0][0x364] ;  /* 0x0000d900ff247b82 */ /* 0x000eb00000000800 */
[----:B------:R-:W0:Y:S08]  /*0060*/  S2UR UR6, SR_CTAID.Z ;  /* 0x00000000000679c3 */ /* 0x000e300000002700 */
[----:B------:R-:W0:Y:S08]  /*0070*/  LDC R31, c[0x0][0x368] ;  /* 0x0000da00ff1f7b82 */ /* 0x000e300000000800 */
[----:B------:R-:W2:Y:S08]  /*0080*/  S2UR UR5, SR_CTAID.Y ;  /* 0x00000000000579c3 */ /* 0x000eb00000002600 */
[----:B------:R-:W1:Y:S08]  /*0090*/  S2UR UR4, SR_CTAID.X ;  /* 0x00000000000479c3 */ /* 0x000e700000002500 */
[----:B------:R-:W3:Y:S01]  /*00a0*/  LDC R0, c[0x0][0x3c4] ;  /* 0x0000f100ff007b82 */ /* 0x000ee20000000800 */
[----:B0-----:R-:W-:-:S05]  /*00b0*/  IMAD R31, R31, UR6, R6 ;  /* 0x000000061f1f7c24 */ /* 0x001fca000f8e0206 */
[----:B------:R-:W-:Y:S02]  /*00c0*/  ISETP.NE.AND P0, PT, R31, RZ, PT ;  /* 0x000000ff1f00720c */ /* 0x000fe40003f05270 */
[----:B------:R-:W0:Y:S01]  /*00d0*/  LDC.64 R2, c[0x0][0x3c8] ;  /* 0x0000f200ff027b82 */ /* 0x000e220000000a00 */
[----:B--2---:R-:W-:-:S05]  /*00e0*/  IMAD R36, R36, UR5, R5 ;  /* 0x0000000524247c24 */ /* 0x004fca000f8e0205 */
[----:B------:R-:W-:Y:S01]  /*00f0*/  ISETP.EQ.OR P0, PT, R36, RZ, !P0 ;  /* 0x000000ff2400720c */ /* 0x000fe20004702670 */
[----:B-1----:R-:W-:-:S05]  /*0100*/  IMAD R15, R15, UR4, R4 ;  /* 0x000000040f0f7c24 */ /* 0x002fca000f8e0204 */
[----:B------:R-:W-:Y:S02]  /*0110*/  ISETP.LT.OR P0, PT, R15, 0x1, P0 ;  /* 0x000000010f00780c */ /* 0x000fe40000701670 */
[----:B---3--:R-:W-:-:S04]  /*0120*/  IADD3 R14, PT, PT, R0, -0x1, RZ ;  /* 0xffffffff000e7810 */ /* 0x008fc80007ffe0ff */
[----:B------:R-:W-:Y:S02]  /*0130*/  ISETP.GE.OR P0, PT, R15, R14, P0 ;  /* 0x0000000e0f00720c */ /* 0x000fe40000706670 */
[----:B0-----:R-:W-:Y:S02]  /*0140*/  IADD3 R9, PT, PT, R2, -0x1, RZ ;  /* 0xffffffff02097810 */ /* 0x001fe40007ffe0ff */
[----:B------:R-:W-:Y:S02]  /*0150*/  IADD3 R12, PT, PT, R3, -0x1, RZ ;  /* 0xffffffff030c7810 */ /* 0x000fe40007ffe0ff */
[----:B------:R-:W-:-:S04]  /*0160*/  ISETP.GE.OR P0, PT, R36, R9, P0 ;  /* 0x000000092400720c */ /* 0x000fc80000706670 */
[----:B------:R-:W-:-:S13]  /*0170*/  ISETP.GE.OR P0, PT, R31, R12, P0 ;  /* 0x0000000c1f00720c */ /* 0x000fda0000706670 */
[----:B------:R-:W-:Y:S05]  /*0180*/  @P0 EXIT ;  /* 0x000000000000094d */ /* 0x000fea0003800000 */
[----:B------:R-:W0:Y:S01]  /*0190*/  LDCU.64 UR6, c[0x0][0x3b8] ;  /* 0x00007700ff0677ac */ /* 0x000e220008000a00 */
[----:B------:R-:W-:Y:S01]  /*01a0*/  IMAD R13, R31, R2, R36 ;  /* 0x000000021f0d7224 */ /* 0x000fe200078e0224 */
        /* <DEDUP_REMOVED lines=8> */
[----:B------:R-:W-:Y:S01]  /*0230*/  IMAD R5, R31, R2, -R2 ;  /* 0x000000021f057224 */ /* 0x000fe200078e0a02 */
[----:B------:R-:W-:Y:S01]  /*0240*/  IADD3 R27, PT, PT, R13, -0x1, RZ ;  /* 0xffffffff0d1b7810 */ /* 0x000fe20007ffe0ff */
[----:B------:R-:W1:Y:S03]  /*0250*/  LDCU UR6, c[0x0][0x3c0] ;  /* 0x00007800ff0677ac */ /* 0x000e660008000800 */
[----:B------:R-:W-:Y:S01]  /*0260*/  IADD3 R5, PT, PT, R36, R5, RZ ;  /* 0x0000000524057210 */ /* 0x000fe20007ffe0ff */
[-CC-:B------:R-:W-:Y:S01]  /*0270*/  IMAD R27, R27, R0.reuse, R15.reuse ;  /* 0x000000001b1b7224 */ /* 0x180fe200078e020f */
[----:B------:R-:W2:Y:S02]  /*0280*/  LDC.64 R16, c[0x0][0x388] ;  /* 0x0000e200ff107b82 */ /* 0x000ea40000000a00 */
[C---:B------:R-:W-:Y:S01]  /*0290*/  IADD3 R8, PT, PT, R5.reuse, -0x1, RZ ;  /* 0xffffffff05087810 */ /* 0x040fe20007ffe0ff */
[----:B------:R-:W-:-:S05]  /*02a0*/  IMAD R19, R5, R0, R15 ;  /* 0x0000000005137224 */ /* 0x000fca00078e020f */
[----:B------:R-:W3:Y:S01]  /*02b0*/  LDC.64 R10, c[0x0][0x390] ;  /* 0x0000e400ff0a7b82 */ /* 0x000ee20000000a00 */
[----:B------:R-:W-:Y:S02]  /*02c0*/  IMAD R21, R8, R0, R15 ;  /* 0x0000000008157224 */ /* 0x000fe400078e020f */
[----:B0-----:R-:W-:-:S04]  /*02d0*/  IMAD.WIDE R24, R4, 0x4, R6 ;  /* 0x0000000404187825 */ /* 0x001fc800078e0206 */
[--C-:B------:R-:W-:Y:S01]  /*02e0*/  IMAD.WIDE R28, R27, 0x4, R6.reuse ;  /* 0x000000041b1c7825 */ /* 0x100fe200078e0206 */
[----:B------:R-:W4:Y:S03]  /*02f0*/  LDG.E R5, desc[UR4][R24.64] ;  /* 0x0000000418057981 */ /* 0x000f26000c1e1900 */
[--C-:B------:R-:W-:Y:S01]  /*0300*/  IMAD.WIDE R22, R19, 0x4, R6.reuse ;  /* 0x0000000413167825 */ /* 0x100fe200078e0206 */
[----:B------:R0:W4:Y:S03]  /*0310*/  LDG.E R30, desc[UR4][R24.64+0x4] ;  /* 0x00000404181e7981 */ /* 0x000126000c1e1900 */
[----:B------:R-:W-:Y:S01]  /*0320*/  IMAD.WIDE R6, R21, 0x4, R6 ;  /* 0x0000000415067825 */ /* 0x000fe200078e0206 */
[----:B------:R-:W5:Y:S03]  /*0330*/  LDG.E R39, desc[UR4][R28.64] ;  /* 0x000000041c277981 */ /* 0x000f66000c1e1900 */
[--C-:B--2---:R-:W-:Y:S01]  /*0340*/  IMAD.WIDE R20, R4, 0x4, R16.reuse ;  /* 0x0000000404147825 */ /* 0x104fe200078e0210 */
[----:B------:R-:W-:Y:S01]  /*0350*/  IADD3 R38, PT, PT, R13, R2, RZ ;  /* 0x000000020d267210 */ /* 0x000fe20007ffe0ff */
[----:B------:R2:W5:Y:S02]  /*0360*/  LDG.E R37, desc[UR4][R28.64+0x4] ;  /* 0x000004041c257981 */ /* 0x000564000c1e1900 */
[----:B------:R-:W-:-:S02]  /*0370*/  IMAD.WIDE R16, R19, 0x4, R16 ;  /* 0x0000000413107825 */ /* 0x000fc400078e0210 */
[----:B------:R-:W5:Y:S02]  /*0380*/  LDG.E R35, desc[UR4][R22.64] ;  /* 0x0000000416237981 */ /* 0x000f64000c1e1900 */
[----:B---3--:R-:W-:Y:S02]  /*0390*/  IMAD.WIDE R18, R4, 0x4, R10 ;  /* 0x0000000404127825 */ /* 0x008fe400078e020a */
[----:B------:R3:W5:Y:S02]  /*03a0*/  LDG.E R34, desc[UR4][R22.64+0x4] ;  /* 0x0000040416227981 */ /* 0x000764000c1e1900 */
[----:B0-----:R-:W-:Y:S01]  /*03b0*/  IMAD.WIDE R24, R0, 0x4, R20 ;  /* 0x0000000400187825 */ /* 0x001fe200078e0214 */
[----:B--2---:R-:W-:Y:S01]  /*03c0*/  IADD3 R28, PT, PT, R38, -0x1, RZ ;  /* 0xffffffff261c7810 */ /* 0x004fe20007ffe0ff */
[----:B------:R-:W2:Y:S02]  /*03d0*/  LDG.E R32, desc[UR4][R18.64] ;  /* 0x0000000412207981 */ /* 0x000ea4000c1e1900 */
[----:B------:R-:W-:-:S02]  /*03e0*/  IMAD.WIDE R26, R27, 0x4, R10 ;  /* 0x000000041b1a7825 */ /* 0x000fc400078e020a */
[----:B------:R-:W2:Y:S02]  /*03f0*/  LDG.E R13, desc[UR4][R18.64+-0x4] ;  /* 0xfffffc04120d7981 */ /* 0x000ea4000c1e1900 */
[----:B---3--:R-:W-:Y:S02]  /*0400*/  IMAD R23, R38, R0, R15 ;  /* 0x0000000026177224 */ /* 0x008fe400078e020f */
[----:B------:R-:W3:Y:S04]  /*0410*/  LDG.E R33, desc[UR4][R20.64] ;  /* 0x0000000414217981 */ /* 0x000ee8000c1e1900 */
[----:B------:R-:W3:Y:S04]  /*0420*/  LDG.E R8, desc[UR4][R20.64+-0x4] ;  /* 0xfffffc0414087981 */ /* 0x000ee8000c1e1900 */
[----:B------:R-:W3:Y:S04]  /*0430*/  LDG.E R40, desc[UR4][R24.64] ;  /* 0x0000000418287981 */ /* 0x000ee8000c1e1900 */
[----:B------:R0:W3:Y:S01]  /*0440*/  LDG.E R41, desc[UR4][R24.64+-0x4] ;  /* 0xfffffc0418297981 */ /* 0x0000e2000c1e1900 */
[----:B------:R-:W-:-:S03]  /*0450*/  IMAD.WIDE R22, R23, 0x4, R10 ;  /* 0x0000000417167825 */ /* 0x000fc600078e020a */
[----:B------:R-:W3:Y:S04]  /*0460*/  LDG.E R38, desc[UR4][R26.64] ;  /* 0x000000041a267981 */ /* 0x000ee8000c1e1900 */
[----:B------:R-:W3:Y:S01]  /*0470*/  LDG.E R44, desc[UR4][R26.64+-0x4] ;  /* 0xfffffc041a2c7981 */ /* 0x000ee2000c1e1900 */
[----:B0-----:R-:W-:-:S03]  /*0480*/  IMAD R25, R28, R0, R15 ;  /* 0x000000001c197224 */ /* 0x001fc600078e020f */
[----:B------:R-:W3:Y:S01]  /*0490*/  LDG.E R45, desc[UR4][R22.64] ;  /* 0x00000004162d7981 */ /* 0x000ee2000c1e1900 */
[----:B------:R-:W-:-:S03]  /*04a0*/  IMAD.WIDE R10, R25, 0x4, R10 ;  /* 0x00000004190a7825 */ /* 0x000fc600078e020a */
[----:B------:R-:W3:Y:S04]  /*04b0*/  LDG.E R25, desc[UR4][R6.64] ;  /* 0x0000000406197981 */ /* 0x000ee8000c1e1900 */
[----:B------:R-:W3:Y:S01]  /*04c0*/  LDG.E R43, desc[UR4][R16.64] ;  /* 0x00000004102b7981 */ /* 0x000ee2000c1e1900 */
[----:B------:R-:W-:-:S03]  /*04d0*/  IMAD.WIDE R28, R0, 0x4, R16 ;  /* 0x00000004001c7825 */ /* 0x000fc600078e0210 */
[----:B------:R-:W3:Y:S04]  /*04e0*/  LDG.E R22, desc[UR4][R22.64+-0x4] ;  /* 0xfffffc0416167981 */ /* 0x000ee8000c1e1900 */
[----:B------:R-:W3:Y:S04]  /*04f0*/  LDG.E R6, desc[UR4][R6.64+0x4] ;  /* 0x0000040406067981 */ /* 0x000ee8000c1e1900 */
[----:B------:R0:W3:Y:S04]  /*0500*/  LDG.E R42, desc[UR4][R16.64+-0x4] ;  /* 0xfffffc04102a7981 */ /* 0x0000e8000c1e1900 */
[----:B------:R-:W3:Y:S04]  /*0510*/  LDG.E R26, desc[UR4][R10.64] ;  /* 0x000000040a1a7981 */ /* 0x000ee8000c1e1900 */
[----:B------:R-:W3:Y:S01]  /*0520*/  LDG.E R27, desc[UR4][R28.64] ;  /* 0x000000041c1b7981 */ /* 0x000ee2000c1e1900 */
[----:B0-----:R-:W0:Y:S03]  /*0530*/  LDC R17, c[0x3][0x14] ;  /* 0x00c00500ff117b82 */ /* 0x001e260000000800 */
[----:B------:R-:W3:Y:S04]  /*0540*/  LDG.E R24, desc[UR4][R28.64+-0x4] ;  /* 0xfffffc041c187981 */ /* 0x000ee8000c1e1900 */
[----:B------:R0:W3:Y:S01]  /*0550*/  LDG.E R10, desc[UR4][R10.64+-0x4] ;  /* 0xfffffc040a0a7981 */ /* 0x0000e2000c1e1900 */
[----:B------:R-:W-:Y:S01]  /*0560*/  I2FP.F32.U32 R36, R36 ;  /* 0x0000002400247245 */ /* 0x000fe20000201000 */
[----:B------:R-:W1:Y:S01]  /*0570*/  LDCU UR7, c[0x0][0x380] ;  /* 0x00007000ff0777ac */ /* 0x000e620008000800 */
[----:B------:R-:W-:-:S02]  /*0580*/  I2FP.F32.S32 R16, R3 ;  /* 0x0000000300107245 */ /* 0x000fc40000201400 */
[----:B------:R-:W1:Y:S01]  /*0590*/  LDC R3, c[0x0][0x384] ;  /* 0x0000e100ff037b82 */ /* 0x000e620000000800 */
[-C--:B0-----:R-:W-:Y:S02]  /*05a0*/  FMUL R11, R36, R17.reuse ;  /* 0x00000011240b7220 */ /* 0x081fe40000400000 */
[----:B------:R-:W-:Y:S01]  /*05b0*/  FMUL R16, R16, R17 ;  /* 0x0000001110107220 */ /* 0x000fe20000400000 */
[----:B----4-:R-:W-:-:S04]  /*05c0*/  FADD R30, R5, R30 ;  /* 0x0000001e051e7221 */ /* 0x010fc80000000000 */
[----:B-----5:R-:W-:-:S04]  /*05d0*/  FADD R30, R30, R39 ;  /* 0x000000271e1e7221 */ /* 0x020fc80000000000 */
[----:B------:R-:W-:-:S04]  /*05e0*/  FADD R30, R30, R37 ;  /* 0x000000251e1e7221 */ /* 0x000fc80000000000 */
[----:B------:R-:W-:-:S04]  /*05f0*/  FADD R35, R30, R35 ;  /* 0x000000231e237221 */ /* 0x000fc80000000000 */
[----:B------:R-:W-:Y:S01]  /*0600*/  FADD R34, R35, R34 ;  /* 0x0000002223227221 */ /* 0x000fe20000000000 */
[----:B--2---:R-:W-:Y:S01]  /*0610*/  FADD R13, R32, R13 ;  /* 0x0000000d200d7221 */ /* 0x004fe20000000000 */
[----:B---3--:R-:W-:-:S04]  /*0620*/  FADD R33, R33, R8 ;  /* 0x0000000821217221 */ /* 0x008fc80000000000 */
[----:B------:R-:W-:Y:S01]  /*0630*/  FADD R40, R33, R40 ;  /* 0x0000002821287221 */ /* 0x000fe20000000000 */
[----:B------:R-:W-:-:S03]  /*0640*/  FADD R13, R13, R38 ;  /* 0x000000260d0d7221 */ /* 0x000fc60000000000 */
[----:B------:R-:W-:Y:S01]  /*0650*/  FADD R40, R40, R41 ;  /* 0x0000002928287221 */ /* 0x000fe20000000000 */
[----:B------:R-:W-:-:S04]  /*0660*/  FADD R44, R13, R44 ;  /* 0x0000002c0d2c7221 */ /* 0x000fc80000000000 */
[----:B------:R-:W-:Y:S01]  /*0670*/  FADD R45, R44, R45 ;  /* 0x0000002d2c2d7221 */ /* 0x000fe20000000000 */
[----:B------:R-:W-:Y:S01]  /*0680*/  FADD R7, R34, R25 ;  /* 0x0000001922077221 */ /* 0x000fe20000000000 */
[----:B------:R-:W-:Y:S01]  /*0690*/  FADD R43, R40, R43 ;  /* 0x0000002b282b7221 */ /* 0x000fe20000000000 */
[----:B------:R-:W-:Y:S01]  /*06a0*/  I2FP.F32.S32 R32, R0 ;  /* 0x0000000000207245 */ /* 0x000fe20000201400 */
[----:B------:R-:W-:Y:S01]  /*06b0*/  FADD R45, R45, R22 ;  /* 0x000000162d2d7221 */ /* 0x000fe20000000000 */
[----:B------:R-:W-:Y:S01]  /*06c0*/  FADD R7, R7, R6 ;  /* 0x0000000607077221 */ /* 0x000fe20000000000 */
[----:B------:R-:W-:Y:S01]  /*06d0*/  I2FP.F32.U32 R6, R31 ;  /* 0x0000001f00067245 */ /* 0x000fe20000201000 */
[----:B------:R-:W-:-:S04]  /*06e0*/  FADD R42, R43, R42 ;  /* 0x0000002a2b2a7221 */ /* 0x000fc80000000000 */
[----:B------:R-:W-:Y:S01]  /*06f0*/  FMUL R0, R6, R17 ;  /* 0x0000001106007220 */ /* 0x000fe20000400000 */
[----:B------:R-:W-:Y:S01]  /*0700*/  IADD3 R6, PT, PT, R17, 0x1800000, RZ ;  /* 0x0180000011067810 */ /* 0x000fe20007ffe0ff */
[----:B------:R-:W-:Y:S01]  /*0710*/  FADD R45, R45, R26 ;  /* 0x0000001a2d2d7221 */ /* 0x000fe20000000000 */
[----:B------:R-:W-:Y:S02]  /*0720*/  FADD R27, R42, R27 ;  /* 0x0000001b2a1b7221 */ /* 0x000fe40000000000 */
[----:B------:R-:W-:Y:S01]  /*0730*/  LOP3.LUT R6, R6, 0x7f800000, RZ, 0xc0, !PT ;  /* 0x7f80000006067812 */ /* 0x000fe200078ec0ff */
[----:B------:R-:W-:Y:S01]  /*0740*/  FMUL R13, R17, 0.5 ;  /* 0x3f000000110d7820 */ /* 0x000fe20000400000 */
[----:B------:R-:W-:Y:S01]  /*0750*/  FADD R24, R27, R24 ;  /* 0x000000181b187221 */ /* 0x000fe20000000000 */
[----:B------:R-:W-:Y:S01]  /*0760*/  FADD R45, R45, R10 ;  /* 0x0000000a2d2d7221 */ /* 0x000fe20000000000 */
[----:B------:R-:W-:Y:S02]  /*0770*/  I2FP.F32.U32 R10, R15 ;  /* 0x0000000f000a7245 */ /* 0x000fe40000201000 */
[----:B------:R-:W-:Y:S01]  /*0780*/  ISETP.GT.U32.AND P0, PT, R6, 0x1ffffff, PT ;  /* 0x01ffffff0600780c */ /* 0x000fe20003f04070 */
[----:B------:R-:W-:Y:S01]  /*0790*/  FADD R23, R11, R13 ;  /* 0x0000000d0b177221 */ /* 0x000fe20000000000 */
[----:B------:R-:W-:Y:S01]  /*07a0*/  I2FP.F32.S32 R8, R2 ;  /* 0x0000000200087245 */ /* 0x000fe20000201400 */
[----:B------:R-:W-:Y:S01]  /*07b0*/  FMUL R24, R24, 0.125 ;  /* 0x3e00000018187820 */ /* 0x000fe20000400000 */
[-C--:B------:R-:W-:Y:S01]  /*07c0*/  FMUL R10, R10, R17.reuse ;  /* 0x000000110a0a7220 */ /* 0x080fe20000400000 */
[----:B------:R-:W-:Y:S01]  /*07d0*/  FADD R2, R13, R0 ;  /* 0x000000000d027221 */ /* 0x000fe20000000000 */
[----:B------:R-:W-:Y:S01]  /*07e0*/  FMUL R45, R45, 0.125 ;  /* 0x3e0000002d2d7820 */ /* 0x000fe20000400000 */
[----:B-1----:R-:W-:Y:S01]  /*07f0*/  FFMA R24, -R24, UR6, R23 ;  /* 0x0000000618187c23 */ /* 0x002fe20008000117 */
[-C--:B------:R-:W-:Y:S01]  /*0800*/  FMUL R32, R32, R17.reuse ;  /* 0x0000001120207220 */ /* 0x080fe20000400000 */
[----:B------:R-:W-:Y:S01]  /*0810*/  FFMA R5, -R5, UR6, R10 ;  /* 0x0000000605057c23 */ /* 0x000fe2000800010a */
[----:B------:R-:W-:Y:S01]  /*0820*/  FFMA R45, -R45, UR6, R2 ;  /* 0x000000062d2d7c23 */ /* 0x000fe20008000102 */
[----:B------:R-:W-:Y:S01]  /*0830*/  FMUL R33, R8, R17 ;  /* 0x0000001108217220 */ /* 0x000fe20000400000 */
[----:B------:R-:W-:-:S02]  /*0840*/  MOV R2, UR7 ;  /* 0x0000000700027c02 */ /* 0x000fc40008000f00 */
[----:B------:R-:W-:Y:S02]  /*0850*/  FMNMX R6, R5, R32, PT ;  /* 0x0000002005067209 */ /* 0x000fe40003800000 */
[----:B------:R-:W-:Y:S02]  /*0860*/  FMNMX R8, R24, R33, PT ;  /* 0x0000002118087209 */ /* 0x000fe40003800000 */
[----:B------:R-:W-:Y:S01]  /*0870*/  FMNMX R38, R45, R16, PT ;  /* 0x000000102d267209 */ /* 0x000fe20003800000 */
[----:B------:R-:W-:Y:S01]  /*0880*/  FMUL R15, R7, 0.125 ;  /* 0x3e000000070f7820 */ /* 0x000fe20000400000 */
[-C--:B------:R-:W-:Y:S02]  /*0890*/  FMNMX R6, R6, R17.reuse, !PT ;  /* 0x0000001106067209 */ /* 0x080fe40007800000 */
[-C--:B------:R-:W-:Y:S02]  /*08a0*/  FMNMX R8, R8, R17.reuse, !PT ;  /* 0x0000001108087209 */ /* 0x080fe40007800000 */
[----:B------:R-:W-:Y:S01]  /*08b0*/  FMNMX R38, R38, R17, !PT ;  /* 0x0000001126267209 */ /* 0x000fe20007800000 */
[----:B------:R-:W-:Y:S06]  /*08c0*/  @P0 BRA `(.L_x_14) ;  /* 0x00000000000c0947 */ /* 0x000fec0003800000 */
[----:B------:R-:W-:-:S07]  /*08d0*/  MOV R22, 0x8f0 ;  /* 0x000008f000167802 */ /* 0x000fce0000000f00 */
[----:B------:R-:W-:Y:S05]  /*08e0*/  CALL.REL.NOINC `($__internal_1_$__cuda_sm20_rcp_rn_f32_slowpath) ;  /* 0x00000010007c7944 */ /* 0x000fea0003c00000 */
[----:B------:R-:W-:Y:S05]  /*08f0*/  BRA `(.L_x_15) ;  /* 0x0000000000107947 */ /* 0x000fea0003800000 */
.L_x_14:
[----:B------:R-:W0:Y:S02]  /*0900*/  MUFU.RCP R22, R17 ;  /* 0x0000001100167308 */ /* 0x000e240000001000 */
[----:B0-----:R-:W-:-:S04]  /*0910*/  FFMA R5, R22, R17, -1 ;  /* 0xbf80000016057423 */ /* 0x001fc80000000011 */
[----:B------:R-:W-:-:S04]  /*0920*/  FADD.FTZ R5, -R5, -RZ ;  /* 0x800000ff05057221 */ /* 0x000fc80000010100 */
[----:B------:R-:W-:-:S07]  /*0930*/  FFMA R7, R22, R5, R22 ;  /* 0x0000000516077223 */ /* 0x000fce0000000016 */
.L_x_15:
[-C--:B------:R-:W-:Y:S01]  /*0940*/  FMUL R5, R6, R7.reuse ;  /* 0x0000000706057220 */ /* 0x080fe20000400000 */
[--C-:B------:R-:W-:Y:S01]  /*0950*/  FADD R39, R8, -R13.reuse ;  /* 0x8000000d08277221 */ /* 0x100fe20000000000 */
[----:B------:R-:W-:Y:S01]  /*0960*/  FADD R38, R38, -R13 ;  /* 0x8000000d26267221 */ /* 0x000fe20000000000 */
[----:B------:R-:W-:Y:S01]  /*0970*/  I2FP.F32.S32 R14, R14 ;  /* 0x0000000e000e7245 */ /* 0x000fe20000201400 */
[----:B------:R-:W0:Y:S01]  /*0980*/  LDCU UR7, c[0x0][0x3c8] ;  /* 0x00007900ff0777ac */ /* 0x000e220008000800 */
[-C--:B------:R-:W-:Y:S01]  /*0990*/  FMUL R22, R39, R7.reuse ;  /* 0x0000000727167220 */ /* 0x080fe20000400000 */
[----:B------:R-:W1:Y:S01]  /*09a0*/  FRND.FLOOR R5, R5 ;  /* 0x0000000500057307 */ /* 0x000e620000205000 */
[----:B------:R-:W-:Y:S01]  /*09b0*/  FMUL R24, R38, R7 ;  /* 0x0000000726187220 */ /* 0x000fe20000400000 */
[----:B------:R-:W-:Y:S01]  /*09c0*/  I2FP.F32.U32 R9, R9 ;  /* 0x0000000900097245 */ /* 0x000fe20000201000 */
[----:B------:R-:W2:Y:S01]  /*09d0*/  LDCU.64 UR8, c[0x0][0x3c0] ;  /* 0x00007800ff0877ac */ /* 0x000ea20008000a00 */
[----:B------:R-:W-:Y:S01]  /*09e0*/  I2FP.F32.U32 R12, R12 ;  /* 0x0000000c000c7245 */ /* 0x000fe20000201000 */
[----:B------:R-:W3:Y:S03]  /*09f0*/  LDCU UR6, c[0x3][0x14] ;  /* 0x00c00280ff0677ac */ /* 0x000ee60008000800 */
[----:B------:R-:W4:Y:S01]  /*0a00*/  FRND.FLOOR R22, R22 ;  /* 0x0000001600167307 */ /* 0x000f220000205000 */
[----:B-1----:R-:W-:-:S07]  /*0a10*/  FMNMX R37, R14, R5, PT ;  /* 0x000000050e257209 */ /* 0x002fce0003800000 */
[----:B------:R1:W5:Y:S01]  /*0a20*/  FRND.FLOOR R17, R24 ;  /* 0x0000001800117307 */ /* 0x0003620000205000 */
[----:B------:R-:W-:Y:S01]  /*0a30*/  FADD R23, R37, 1 ;  /* 0x3f80000025177421 */ /* 0x000fe20000000000 */
[----:B----4-:R-:W-:-:S06]  /*0a40*/  FMNMX R36, R9, R22, PT ;  /* 0x0000001609247209 */ /* 0x010fcc0003800000 */
[----:B------:R-:W-:Y:S01]  /*0a50*/  F2I.TRUNC.NTZ R41, R37 ;  /* 0x0000002500297305 */ /* 0x000fe2000020f100 */
[----:B------:R-:W-:Y:S02]  /*0a60*/  FMNMX R42, R14, R23, PT ;  /* 0x000000170e2a7209 */ /* 0x000fe40003800000 */
[----:B------:R-:W4:Y:S01]  /*0a70*/  LDC.64 R22, c[0x0][0x380] ;  /* 0x0000e000ff167b82 */ /* 0x000f220000000a00 */
[----:B-1----:R-:W-:Y:S01]  /*0a80*/  FADD R24, R36, 1 ;  /* 0x3f80000024187421 */ /* 0x002fe20000000000 */
[----:B-----5:R-:W-:-:S03]  /*0a90*/  FMNMX R17, R12, R17, PT ;  /* 0x000000110c117209 */ /* 0x020fc60003800000 */
[----:B------:R-:W-:Y:S01]  /*0aa0*/  F2I.TRUNC.NTZ R30, R36 ;  /* 0x00000024001e7305 */ /* 0x000fe2000020f100 */
[----:B------:R-:W-:Y:S01]  /*0ab0*/  FMNMX R44, R9, R24, PT ;  /* 0x00000018092c7209 */ /* 0x000fe20003800000 */
[----:B------:R-:W-:-:S06]  /*0ac0*/  FADD R25, R17, 1 ;  /* 0x3f80000011197421 */ /* 0x000fcc0000000000 */
[----:B------:R-:W0:Y:S01]  /*0ad0*/  F2I.TRUNC.NTZ R5, R17 ;  /* 0x0000001100057305 */ /* 0x000e22000020f100 */
[----:B------:R-:W-:-:S07]  /*0ae0*/  FMNMX R40, R12, R25, PT ;  /* 0x000000190c287209 */ /* 0x000fce0003800000 */
[----:B------:R-:W1:Y:S01]  /*0af0*/  F2I.TRUNC.NTZ R42, R42 ;  /* 0x0000002a002a7305 */ /* 0x000e62000020f100 */
[----:B0-----:R-:W-:-:S07]  /*0b00*/  IMAD R24, R5, UR7, R30 ;  /* 0x0000000705187c24 */ /* 0x001fce000f8e021e */
[----:B------:R-:W0:Y:S01]  /*0b10*/  F2I.TRUNC.NTZ R44, R44 ;  /* 0x0000002c002c7305 */ /* 0x000e22000020f100 */
[C---:B--2---:R-:W-:Y:S02]  /*0b20*/  IMAD R25, R24.reuse, UR9, R41 ;  /* 0x0000000918197c24 */ /* 0x044fe4000f8e0229 */
[----:B-1----:R-:W-:-:S05]  /*0b30*/  IMAD R29, R24, UR9, R42 ;  /* 0x00000009181d7c24 */ /* 0x002fca000f8e022a */
[----:B------:R-:W1:Y:S01]  /*0b40*/  F2I.TRUNC.NTZ R40, R40 ;  /* 0x0000002800287305 */ /* 0x000e62000020f100 */
[----:B----4-:R-:W-:-:S04]  /*0b50*/  IMAD.WIDE R24, R25, 0x4, R22 ;  /* 0x0000000419187825 */ /* 0x010fc800078e0216 */
[----:B------:R-:W-:Y:S01]  /*0b60*/  IMAD.WIDE R28, R29, 0x4, R22 ;  /* 0x000000041d1c7825 */ /* 0x000fe200078e0216 */
[----:B------:R1:W2:Y:S03]  /*0b70*/  LDG.E R45, desc[UR4][R24.64] ;  /* 0x00000004182d7981 */ /* 0x0002a6000c1e1900 */
[----:B0-----:R-:W-:Y:S01]  /*0b80*/  IMAD R26, R5, UR7, R44 ;  /* 0x00000007051a7c24 */ /* 0x001fe2000f8e022c */
[----:B------:R0:W4:Y:S03]  /*0b90*/  LDG.E R43, desc[UR4][R28.64] ;  /* 0x000000041c2b7981 */ /* 0x000126000c1e1900 */
[C---:B------:R-:W-:Y:S02]  /*0ba0*/  IMAD R27, R26.reuse, UR9, R41 ;  /* 0x000000091a1b7c24 */ /* 0x040fe4000f8e0229 */
[----:B------:R-:W-:-:S02]  /*0bb0*/  IMAD R31, R26, UR9, R42 ;  /* 0x000000091a1f7c24 */ /* 0x000fc4000f8e022a */
[----:B------:R-:W-:-:S04]  /*0bc0*/  IMAD.WIDE R26, R27, 0x4, R22 ;  /* 0x000000041b1a7825 */ /* 0x000fc800078e0216 */
[----:B-1----:R-:W-:Y:S02]  /*0bd0*/  IMAD R24, R40, UR7, R30 ;  /* 0x0000000728187c24 */ /* 0x002fe4000f8e021e */
[----:B------:R-:W-:Y:S01]  /*0be0*/  IMAD.WIDE R30, R31, 0x4, R22 ;  /* 0x000000041f1e7825 */ /* 0x000fe200078e0216 */
[----:B------:R1:W5:Y:S03]  /*0bf0*/  LDG.E R26, desc[UR4][R26.64] ;  /* 0x000000041a1a7981 */ /* 0x000366000c1e1900 */
[C---:B------:R-:W-:Y:S02]  /*0c00*/  IMAD R35, R24.reuse, UR9, R41 ;  /* 0x0000000918237c24 */ /* 0x040fe4000f8e0229 */
[----:B0-----:R-:W-:Y:S01]  /*0c10*/  IMAD R29, R24, UR9, R42 ;  /* 0x00000009181d7c24 */ /* 0x001fe2000f8e022a */
[----:B------:R-:W5:Y:S01]  /*0c20*/  LDG.E R30, desc[UR4][R30.64] ;  /* 0x000000041e1e7981 */ /* 0x000f62000c1e1900 */
[----:B------:R-:W-:-:S04]  /*0c30*/  IMAD.WIDE R34, R35, 0x4, R22 ;  /* 0x0000000423227825 */ /* 0x000fc800078e0216 */
[----:B------:R-:W-:Y:S02]  /*0c40*/  IMAD R44, R40, UR7, R44 ;  /* 0x00000007282c7c24 */ /* 0x000fe4000f8e022c */
[----:B------:R-:W-:Y:S01]  /*0c50*/  IMAD.WIDE R28, R29, 0x4, R22 ;  /* 0x000000041d1c7825 */ /* 0x000fe200078e0216 */
[----:B------:R-:W5:Y:S03]  /*0c60*/  LDG.E R34, desc[UR4][R34.64] ;  /* 0x0000000422227981 */ /* 0x000f66000c1e1900 */
[C---:B------:R-:W-:Y:S02]  /*0c70*/  IMAD R25, R44.reuse, UR9, R41 ;  /* 0x000000092c197c24 */ /* 0x040fe4000f8e0229 */
[----:B------:R-:W-:Y:S01]  /*0c80*/  IMAD R41, R44, UR9, R42 ;  /* 0x000000092c297c24 */ /* 0x000fe2000f8e022a */
[----:B------:R0:W5:Y:S01]  /*0c90*/  LDG.E R28, desc[UR4][R28.64] ;  /* 0x000000041c1c7981 */ /* 0x000162000c1e1900 */
[----:B------:R-:W-:-:S04]  /*0ca0*/  IMAD.WIDE R24, R25, 0x4, R22 ;  /* 0x0000000419187825 */ /* 0x000fc800078e0216 */
[----:B------:R-:W-:Y:S02]  /*0cb0*/  IMAD.WIDE R22, R41, 0x4, R22 ;  /* 0x0000000429167825 */ /* 0x000fe400078e0216 */
[----:B------:R0:W5:Y:S04]  /*0cc0*/  LDG.E R24, desc[UR4][R24.64] ;  /* 0x0000000418187981 */ /* 0x000168000c1e1900 */
[----:B------:R0:W5:Y:S01]  /*0cd0*/  LDG.E R31, desc[UR4][R22.64] ;  /* 0x00000004161f7981 */ /* 0x000162000c1e1900 */
[----:B---3--:R-:W-:Y:S01]  /*0ce0*/  FFMA R36, -R36, UR6, R39 ;  /* 0x0000000624247c23 */ /* 0x008fe20008000127 */
[----:B------:R-:W-:-:S03]  /*0cf0*/  FFMA R38, -R17, UR6, R38 ;  /* 0x0000000611267c23 */ /* 0x000fc60008000126 */
[-C--:B-1----:R-:W-:Y:S01]  /*0d00*/  FMUL R27, R36, R7.reuse ;  /* 0x00000007241b7220 */ /* 0x082fe20000400000 */
[-C--:B------:R-:W-:Y:S01]  /*0d10*/  FMUL R17, R38, R7.reuse ;  /* 0x0000000726117220 */ /* 0x080fe20000400000 */
[----:B------:R-:W-:Y:S02]  /*0d20*/  FFMA R36, -R37, UR6, R6 ;  /* 0x0000000625247c23 */ /* 0x000fe40008000106 */
[----:B0-----:R-:W-:Y:S01]  /*0d30*/  FADD R29, -R27, 1 ;  /* 0x3f8000001b1d7421 */ /* 0x001fe20000000100 */
[----:B------:R-:W-:Y:S01]  /*0d40*/  FADD R6, -R17, 1 ;  /* 0x3f80000011067421 */ /* 0x000fe20000000100 */
[----:B------:R-:W-:-:S03]  /*0d50*/  FMUL R35, R36, R7 ;  /* 0x0000000724237220 */ /* 0x000fc60000400000 */
[----:B------:R-:W-:Y:S01]  /*0d60*/  FMUL R36, R29, R6 ;  /* 0x000000061d247220 */ /* 0x000fe20000400000 */
[----:B------:R-:W-:-:S03]  /*0d70*/  FADD R25, -R35, 1 ;  /* 0x3f80000023197421 */ /* 0x000fc60000000100 */
[-C--:B------:R-:W-:Y:S01]  /*0d80*/  FMUL R22, R35, R36.reuse ;  /* 0x0000002423167220 */ /* 0x080fe20000400000 */
[----:B------:R-:W-:Y:S01]  /*0d90*/  FMUL R36, R25, R36 ;  /* 0x0000002419247220 */ /* 0x000fe20000400000 */
[----:B------:R-:W-:Y:S02]  /*0da0*/  FMUL R38, R27, R6 ;  /* 0x000000061b267220 */ /* 0x000fe40000400000 */
[----:B----4-:R-:W-:Y:S02]  /*0db0*/  FMUL R43, R22, R43 ;  /* 0x0000002b162b7220 */ /* 0x010fe40000400000 */
[----:B------:R-:W0:Y:S02]  /*0dc0*/  LDC.64 R22, c[0x0][0x398] ;  /* 0x0000e600ff167b82 */ /* 0x000e240000000a00 */
[----:B--2---:R-:W-:Y:S01]  /*0dd0*/  FFMA R43, R36, R45, R43 ;  /* 0x0000002d242b7223 */ /* 0x004fe2000000002b */
[-C--:B------:R-:W-:Y:S01]  /*0de0*/  FMUL R36, R25, R38.reuse ;  /* 0x0000002619247220 */ /* 0x080fe20000400000 */
[----:B------:R-:W-:-:S03]  /*0df0*/  FMUL R38, R35, R38 ;  /* 0x0000002623267220 */ /* 0x000fc60000400000 */
[----:B-----5:R-:W-:Y:S01]  /*0e00*/  FFMA R43, R36, R26, R43 ;  /* 0x0000001a242b7223 */ /* 0x020fe2000000002b */
[----:B------:R-:W-:-:S03]  /*0e10*/  FMUL R26, R17, R29 ;  /* 0x0000001d111a7220 */ /* 0x000fc60000400000 */
[----:B------:R-:W-:Y:S01]  /*0e20*/  FFMA R43, R38, R30, R43 ;  /* 0x0000001e262b7223 */ /* 0x000fe2000000002b */
[-C--:B------:R-:W-:Y:S01]  /*0e30*/  FMUL R30, R25, R26.reuse ;  /* 0x0000001a191e7220 */ /* 0x080fe20000400000 */
[----:B------:R-:W-:-:S03]  /*0e40*/  FMUL R26, R35, R26 ;  /* 0x0000001a231a7220 */ /* 0x000fc60000400000 */
[----:B------:R-:W-:Y:S01]  /*0e50*/  FFMA R43, R30, R34, R43 ;  /* 0x000000221e2b7223 */ /* 0x000fe2000000002b */
[----:B------:R-:W-:-:S03]  /*0e60*/  FMUL R30, R27, R17 ;  /* 0x000000111b1e7220 */ /* 0x000fc60000400000 */
[----:B------:R-:W-:Y:S01]  /*0e70*/  FFMA R43, R26, R28, R43 ;  /* 0x0000001c1a2b7223 */ /* 0x000fe2000000002b */
[-C--:B------:R-:W-:Y:S01]  /*0e80*/  FMUL R26, R25, R30.reuse ;  /* 0x0000001e191a7220 */ /* 0x080fe20000400000 */
[----:B------:R-:W-:-:S03]  /*0e90*/  FMUL R35, R35, R30 ;  /* 0x0000001e23237220 */ /* 0x000fc60000400000 */
[----:B------:R-:W-:Y:S01]  /*0ea0*/  FFMA R24, R26, R24, R43 ;  /* 0x000000181a187223 */ /* 0x000fe2000000002b */
[----:B0-----:R-:W-:Y:S02]  /*0eb0*/  IMAD.WIDE R26, R4, 0x4, R22 ;  /* 0x00000004041a7825 */ /* 0x001fe400078e0216 */
[----:B------:R-:W0:Y:S02]  /*0ec0*/  LDC.64 R22, c[0x3][RZ] ;  /* 0x00c00000ff167b82 */ /* 0x000e240000000a00 */
[----:B------:R-:W-:-:S05]  /*0ed0*/  FFMA R31, R35, R31, R24 ;  /* 0x0000001f231f7223 */ /* 0x000fca0000000018 */
[----:B------:R1:W-:Y:S04]  /*0ee0*/  STG.E desc[UR4][R26.64], R31 ;  /* 0x0000001f1a007986 */ /* 0x0003e8000c101904 */
[----:B------:R-:W2:Y:S01]  /*0ef0*/  LDG.E R20, desc[UR4][R20.64] ;  /* 0x0000000414147981 */ /* 0x000ea2000c1e1900 */
[----:B------:R-:W-:-:S04]  /*0f00*/  FADD R10, R10, R13 ;  /* 0x0000000d0a0a7221 */ /* 0x000fc80000000000 */
[----:B------:R-:W-:Y:S01]  /*0f10*/  FFMA R15, -R15, UR8, R10 ;  /* 0x000000080f0f7c23 */ /* 0x000fe2000800010a */
[----:B-1----:R-:W1:Y:S04]  /*0f20*/  LDC.64 R26, c[0x0][0x388] ;  /* 0x0000e200ff1a7b82 */ /* 0x002e680000000a00 */
[----:B------:R-:W-:Y:S02]  /*0f30*/  FMNMX R10, R32, R15, PT ;  /* 0x0000000f200a7209 */ /* 0x000fe40003800000 */
[----:B0-----:R-:W-:Y:S02]  /*0f40*/  ISETP.NE.AND P0, PT, R23, R22, PT ;  /* 0x000000161700720c */ /* 0x001fe40003f05270 */
[----:B------:R-:W-:Y:S02]  /*0f50*/  FMNMX R10, R10, UR6, !PT ;  /* 0x000000060a0a7c09 */ /* 0x000fe4000f800000 */
[----:B------:R-:W-:-:S05]  /*0f60*/  FSEL R15, R13, RZ, P0 ;  /* 0x000000ff0d0f7208 */ /* 0x000fca0000000000 */
[----:B------:R-:W-:-:S04]  /*0f70*/  FADD R24, R10, -R15 ;  /* 0x8000000f0a187221 */ /* 0x000fc80000000000 */
[----:B------:R-:W-:-:S06]  /*0f80*/  FMUL R25, R24, R7 ;  /* 0x0000000718197220 */ /* 0x000fcc0000400000 */
[----:B------:R-:W0:Y:S01]  /*0f90*/  FRND.FLOOR R25, R25 ;  /* 0x0000001900197307 */ /* 0x000e220000205000 */
[----:B--2---:R-:W-:Y:S01]  /*0fa0*/  FFMA R28, -R20, UR8, R11 ;  /* 0x00000008141c7c23 */ /* 0x004fe2000800010b */
[----:B------:R-:W-:Y:S01]  /*0fb0*/  FSEL R11, R13, RZ, !P0 ;  /* 0x000000ff0d0b7208 */ /* 0x000fe20004000000 */
[----:B------:R-:W1:Y:S03]  /*0fc0*/  LDC.64 R20, c[0x0][0x380] ;  /* 0x0000e000ff147b82 */ /* 0x000e660000000a00 */
[----:B------:R-:W-:-:S04]  /*0fd0*/  FMNMX R28, R33, R28, PT ;  /* 0x0000001c211c7209 */ /* 0x000fc80003800000 */
[----:B------:R-:W-:-:S05]  /*0fe0*/  FMNMX R28, R28, UR6, !PT ;  /* 0x000000061c1c7c09 */ /* 0x000fca000f800000 */
[----:B------:R-:W-:-:S04]  /*0ff0*/  FADD R36, R28, -R11 ;  /* 0x8000000b1c247221 */ /* 0x000fc80000000000 */
[----:B------:R-:W-:-:S06]  /*1000*/  FMUL R28, R36, R7 ;  /* 0x00000007241c7220 */ /* 0x000fcc0000400000 */
[----:B------:R-:W2:Y:S01]  /*1010*/  FRND.FLOOR R28, R28 ;  /* 0x0000001c001c7307 */ /* 0x000ea20000205000 */
[----:B0-----:R-:W-:-:S05]  /*1020*/  FMNMX R11, R14, R25, PT ;  /* 0x000000190e0b7209 */ /* 0x001fca0003800000 */
[----:B------:R-:W-:-:S05]  /*1030*/  FADD R29, R11, 1 ;  /* 0x3f8000000b1d7421 */ /* 0x000fca0000000000 */
[----:B------:R-:W-:Y:S02]  /*1040*/  FMNMX R25, R14, R29, PT ;  /* 0x0000001d0e197209 */ /* 0x000fe40003800000 */
[----:B--2---:R-:W-:-:S04]  /*1050*/  FMNMX R15, R9, R28, PT ;  /* 0x0000001c090f7209 */ /* 0x004fc80003800000 */
[----:B------:R-:W0:Y:S01]  /*1060*/  F2I.TRUNC.NTZ R34, R15 ;  /* 0x0000000f00227305 */ /* 0x000e22000020f100 */
[----:B------:R-:W-:-:S05]  /*1070*/  FADD R30, R15, 1 ;  /* 0x3f8000000f1e7421 */ /* 0x000fca0000000000 */
[----:B------:R-:W-:Y:S02]  /*1080*/  FMNMX R38, R9, R30, PT ;  /* 0x0000001e09267209 */ /* 0x000fe40003800000 */
[----:B------:R-:W2:Y:S08]  /*1090*/  F2I.TRUNC.NTZ R25, R25 ;  /* 0x0000001900197305 */ /* 0x000eb0000020f100 */
[----:B------:R-:W3:Y:S01]  /*10a0*/  F2I.TRUNC.NTZ R37, R11 ;  /* 0x0000000b00257305 */ /* 0x000ee2000020f100 */
[----:B0-----:R-:W-:-:S07]  /*10b0*/  IMAD R28, R5, UR7, R34 ;  /* 0x00000007051c7c24 */ /* 0x001fce000f8e0222 */
[----:B------:R-:W0:Y:S01]  /*10c0*/  F2I.TRUNC.NTZ R38, R38 ;  /* 0x0000002600267305 */ /* 0x000e22000020f100 */
[----:B-1----:R-:W-:Y:S01]  /*10d0*/  SEL R20, R20, R26, !P0 ;  /* 0x0000001a14147207 */ /* 0x002fe20004000000 */
[C---:B--2---:R-:W-:Y:S01]  /*10e0*/  IMAD R29, R28.reuse, UR9, R25 ;  /* 0x000000091c1d7c24 */ /* 0x044fe2000f8e0219 */
[----:B------:R-:W-:Y:S01]  /*10f0*/  SEL R21, R21, R27, !P0 ;  /* 0x0000001b15157207 */ /* 0x000fe20004000000 */
[----:B---3--:R-:W-:Y:S02]  /*1100*/  IMAD R31, R28, UR9, R37 ;  /* 0x000000091c1f7c24 */ /* 0x008fe4000f8e0225 */
[----:B------:R-:W-:-:S04]  /*1110*/  IMAD.WIDE R28, R29, 0x4, R20 ;  /* 0x000000041d1c7825 */ /* 0x000fc800078e0214 */
[----:B0-----:R-:W-:Y:S02]  /*1120*/  IMAD R32, R5, UR7, R38 ;  /* 0x0000000705207c24 */ /* 0x001fe4000f8e0226 */
[----:B------:R-:W-:Y:S01]  /*1130*/  IMAD.WIDE R30, R31, 0x4, R20 ;  /* 0x000000041f1e7825 */ /* 0x000fe200078e0214 */
[----:B------:R0:W2:Y:S03]  /*1140*/  LDG.E R5, desc[UR4][R28.64] ;  /* 0x000000041c057981 */ /* 0x0000a6000c1e1900 */
[C---:B------:R-:W-:Y:S01]  /*1150*/  IMAD R33, R32.reuse, UR9, R37 ;  /* 0x0000000920217c24 */ /* 0x040fe2000f8e0225 */
[----:B------:R1:W3:Y:S01]  /*1160*/  LDG.E R39, desc[UR4][R30.64] ;  /* 0x000000041e277981 */ /* 0x0002e2000c1e1900 */
[----:B------:R-:W-:Y:S02]  /*1170*/  IMAD R35, R32, UR9, R25 ;  /* 0x0000000920237c24 */ /* 0x000fe4000f8e0219 */
[----:B------:R-:W-:-:S04]  /*1180*/  IMAD.WIDE R32, R33, 0x4, R20 ;  /* 0x0000000421207825 */ /* 0x000fc800078e0214 */
[----:B------:R-:W-:Y:S01]  /*1190*/  IMAD R42, R40, UR7, R34 ;  /* 0x00000007282a7c24 */ /* 0x000fe2000f8e0222 */
[----:B------:R4:W5:Y:S01]  /*11a0*/  LDG.E R41, desc[UR4][R32.64] ;  /* 0x0000000420297981 */ /* 0x000962000c1e1900 */
[----:B------:R-:W-:-:S04]  /*11b0*/  IMAD.WIDE R34, R35, 0x4, R20 ;  /* 0x0000000423227825 */ /* 0x000fc800078e0214 */
[C---:B------:R-:W-:Y:S02]  /*11c0*/  IMAD R43, R42.reuse, UR9, R37 ;  /* 0x000000092a2b7c24 */ /* 0x040fe4000f8e0225 */
[----:B------:R-:W5:Y:S01]  /*11d0*/  LDG.E R34, desc[UR4][R34.64] ;  /* 0x0000000422227981 */ /* 0x000f62000c1e1900 */
[----:B------:R-:W-:Y:S02]  /*11e0*/  IMAD R45, R42, UR9, R25 ;  /* 0x000000092a2d7c24 */ /* 0x000fe4000f8e0219 */
[----:B0-----:R-:W-:-:S04]  /*11f0*/  IMAD.WIDE R28, R43, 0x4, R20 ;  /* 0x000000042b1c7825 */ /* 0x001fc800078e0214 */
[----:B------:R-:W-:Y:S02]  /*1200*/  IMAD R38, R40, UR7, R38 ;  /* 0x0000000728267c24 */ /* 0x000fe4000f8e0226 */
[----:B-1----:R-:W-:Y:S01]  /*1210*/  IMAD.WIDE R30, R45, 0x4, R20 ;  /* 0x000000042d1e7825 */ /* 0x002fe200078e0214 */
[----:B------:R0:W5:Y:S03]  /*1220*/  LDG.E R28, desc[UR4][R28.64] ;  /* 0x000000041c1c7981 */ /* 0x000166000c1e1900 */
[C---:B------:R-:W-:Y:S02]  /*1230*/  IMAD R37, R38.reuse, UR9, R37 ;  /* 0x0000000926257c24 */ /* 0x040fe4000f8e0225 */
[----:B------:R-:W-:Y:S01]  /*1240*/  IMAD R25, R38, UR9, R25 ;  /* 0x0000000926197c24 */ /* 0x000fe2000f8e0219 */
[----:B------:R-:W5:Y:S01]  /*1250*/  LDG.E R30, desc[UR4][R30.64] ;  /* 0x000000041e1e7981 */ /* 0x000f62000c1e1900 */
[----:B----4-:R-:W-:-:S04]  /*1260*/  IMAD.WIDE R32, R37, 0x4, R20 ;  /* 0x0000000425207825 */ /* 0x010fc800078e0214 */
[----:B------:R-:W-:Y:S02]  /*1270*/  IMAD.WIDE R20, R25, 0x4, R20 ;  /* 0x0000000419147825 */ /* 0x000fe400078e0214 */
[----:B------:R-:W4:Y:S04]  /*1280*/  LDG.E R32, desc[UR4][R32.64] ;  /* 0x0000000420207981 */ /* 0x000f28000c1e1900 */
[----:B------:R1:W4:Y:S01]  /*1290*/  LDG.E R25, desc[UR4][R20.64] ;  /* 0x0000000414197981 */ /* 0x000322000c1e1900 */
[----:B------:R-:W-:-:S04]  /*12a0*/  FFMA R36, -R15, UR6, R36 ;  /* 0x000000060f247c23 */ /* 0x000fc80008000124 */
[----:B------:R-:W-:Y:S01]  /*12b0*/  FMUL R15, R36, R7 ;  /* 0x00000007240f7220 */ /* 0x000fe20000400000 */
[----:B------:R-:W-:-:S03]  /*12c0*/  FFMA R24, -R11, UR6, R24 ;  /* 0x000000060b187c23 */ /* 0x000fc60008000118 */
[----:B0-----:R-:W-:Y:S01]  /*12d0*/  FADD R29, -R15, 1 ;  /* 0x3f8000000f1d7421 */ /* 0x001fe20000000100 */
[----:B------:R-:W-:Y:S01]  /*12e0*/  FMUL R24, R24, R7 ;  /* 0x0000000718187220 */ /* 0x000fe20000400000 */
[----:B-1----:R-:W0:Y:S02]  /*12f0*/  LDC.64 R20, c[0x0][0x3a0] ;  /* 0x0000e800ff147b82 */ /* 0x002e240000000a00 */
[----:B------:R-:W-:Y:S01]  /*1300*/  FMUL R35, R6, R29 ;  /* 0x0000001d06237220 */ /* 0x000fe20000400000 */
[----:B------:R-:W-:-:S03]  /*1310*/  FADD R11, -R24, 1 ;  /* 0x3f800000180b7421 */ /* 0x000fc60000000100 */
[----:B------:R-:W-:Y:S01]  /*1320*/  FMUL R36, R24, R35 ;  /* 0x0000002318247220 */ /* 0x000fe20000400000 */
[----:B------:R-:W-:Y:S01]  /*1330*/  FMUL R6, R6, R15 ;  /* 0x0000000f06067220 */ /* 0x000fe20000400000 */
[C---:B------:R-:W-:Y:S01]  /*1340*/  FMUL R29, R17.reuse, R29 ;  /* 0x0000001d111d7220 */ /* 0x040fe20000400000 */
[----:B------:R-:W-:Y:S01]  /*1350*/  FMUL R15, R17, R15 ;  /* 0x0000000f110f7220 */ /* 0x000fe20000400000 */
[----:B0-----:R-:W-:-:S04]  /*1360*/  IMAD.WIDE R20, R4, 0x4, R20 ;  /* 0x0000000404147825 */ /* 0x001fc800078e0214 */
[----:B--2---:R-:W-:Y:S01]  /*1370*/  FMUL R5, R36, R5 ;  /* 0x0000000524057220 */ /* 0x004fe20000400000 */
[----:B------:R-:W-:-:S04]  /*1380*/  FMUL R36, R11, R35 ;  /* 0x000000230b247220 */ /* 0x000fc80000400000 */
[----:B---3--:R-:W-:Y:S01]  /*1390*/  FFMA R36, R36, R39, R5 ;  /* 0x0000002724247223 */ /* 0x008fe20000000005 */
[-C--:B------:R-:W-:Y:S01]  /*13a0*/  FMUL R5, R11, R6.reuse ;  /* 0x000000060b057220 */ /* 0x080fe20000400000 */
[----:B------:R-:W-:-:S03]  /*13b0*/  FMUL R6, R24, R6 ;  /* 0x0000000618067220 */ /* 0x000fc60000400000 */
[----:B-----5:R-:W-:-:S04]  /*13c0*/  FFMA R5, R5, R41, R36 ;  /* 0x0000002905057223 */ /* 0x020fc80000000024 */
[----:B------:R-:W-:Y:S01]  /*13d0*/  FFMA R5, R6, R34, R5 ;  /* 0x0000002206057223 */ /* 0x000fe20000000005 */
[----:B------:R-:W-:-:S04]  /*13e0*/  FMUL R6, R11, R29 ;  /* 0x0000001d0b067220 */ /* 0x000fc80000400000 */
[----:B------:R-:W-:Y:S01]  /*13f0*/  FFMA R5, R6, R28, R5 ;  /* 0x0000001c06057223 */ /* 0x000fe20000000005 */
[----:B------:R-:W-:-:S04]  /*1400*/  FMUL R6, R24, R29 ;  /* 0x0000001d18067220 */ /* 0x000fc80000400000 */
[----:B------:R-:W-:Y:S01]  /*1410*/  FFMA R5, R6, R30, R5 ;  /* 0x0000001e06057223 */ /* 0x000fe20000000005 */
[-C--:B------:R-:W-:Y:S01]  /*1420*/  FMUL R6, R11, R15.reuse ;  /* 0x0000000f0b067220 */ /* 0x080fe20000400000 */
[----:B------:R-:W-:Y:S02]  /*1430*/  FMUL R15, R24, R15 ;  /* 0x0000000f180f7220 */ /* 0x000fe40000400000 */
[----:B------:R-:W0:Y:S01]  /*1440*/  LDC R24, c[0x3][0x8] ;  /* 0x00c00200ff187b82 */ /* 0x000e220000000800 */
[----:B----4-:R-:W-:-:S04]  /*1450*/  FFMA R6, R6, R32, R5 ;  /* 0x0000002006067223 */ /* 0x010fc80000000005 */
[----:B------:R-:W-:-:S05]  /*1460*/  FFMA R15, R15, R25, R6 ;  /* 0x000000190f0f7223 */ /* 0x000fca0000000006 */
[----:B------:R1:W-:Y:S04]  /*1470*/  STG.E desc[UR4][R20.64], R15 ;  /* 0x0000000f14007986 */ /* 0x0003e8000c101904 */
[----:B------:R-:W2:Y:S01]  /*1480*/  LDG.E R19, desc[UR4][R18.64] ;  /* 0x0000000412137981 */ /* 0x000ea2000c1e1900 */
[----:B0-----:R-:W-:Y:S01]  /*1490*/  ISETP.NE.AND P0, PT, R24, R22, PT ;  /* 0x000000161800720c */ /* 0x001fe20003f05270 */
[----:B------:R-:W-:Y:S01]  /*14a0*/  HFMA2 R5, -RZ, RZ, 0, 0 ;  /* 0x00000000ff057431 */ /* 0x000fe200000001ff */
[----:B------:R-:W-:-:S11]  /*14b0*/  MOV R6, R13 ;  /* 0x0000000d00067202 */ /* 0x000fd60000000f00 */
[----:B------:R-:W-:Y:S02]  /*14c0*/  @P0 ISETP.NE.AND P1, PT, R24, R23, PT ;  /* 0x000000171800020c */ /* 0x000fe40003f25270 */
[----:B------:R-:W-:Y:S02]  /*14d0*/  @P0 MOV R5, R13 ;  /* 0x0000000d00050202 */ /* 0x000fe40000000f00 */
[C---:B------:R-:W-:Y:S02]  /*14e0*/  @P0 FSEL R11, R13.reuse, RZ, P1 ;  /* 0x000000ff0d0b0208 */ /* 0x040fe40000800000 */
[----:B------:R-:W-:Y:S01]  /*14f0*/  @P0 FSEL R6, R13, RZ, !P1 ;  /* 0x000000ff0d060208 */ /* 0x000fe20004800000 */
[----:B------:R-:W-:Y:S01]  /*1500*/  FADD R10, R10, -R5 ;  /* 0x800000050a0a7221 */ /* 0x000fe20000000000 */
[----:B------:R-:W-:-:S03]  /*1510*/  @P0 MOV R13, R11 ;  /* 0x0000000b000d0202 */ /* 0x000fc60000000f00 */
[-C--:B------:R-:W-:Y:S02]  /*1520*/  FMUL R11, R10, R7.reuse ;  /* 0x000000070a0b7220 */ /* 0x080fe40000400000 */
[----:B------:R-:W-:Y:S02]  /*1530*/  FADD R8, R8, -R13 ;  /* 0x8000000d08087221 */ /* 0x000fe40000000000 */
[----:B------:R-:W0:Y:S02]  /*1540*/  FRND.FLOOR R5, R11 ;  /* 0x0000000b00057307 */ /* 0x000e240000205000 */
[----:B-1----:R-:W-:Y:S01]  /*1550*/  FMUL R15, R8, R7 ;  /* 0x00000007080f7220 */ /* 0x002fe20000400000 */
[----:B------:R-:W-:Y:S02]  /*1560*/  ISETP.NE.AND P1, PT, R24, R23, P0 ;  /* 0x000000171800720c */ /* 0x000fe40000725270 */
[----:B0-----:R-:W-:-:S11]  /*1570*/  FMNMX R5, R14, R5, PT ;  /* 0x000000050e057209 */ /* 0x001fd60003800000 */
[----:B------:R-:W0:Y:S08]  /*1580*/  @P1 LDC R26, c[0x0][0x390] ;  /* 0x0000e400ff1a1b82 */ /* 0x000e300000000800 */
[----:B------:R-:W1:Y:S01]  /*1590*/  @P1 LDC R27, c[0x0][0x394] ;  /* 0x0000e500ff1b1b82 */ /* 0x000e620000000800 */
[----:B0-----:R-:W-:Y:S02]  /*15a0*/  @P0 MOV R2, R26 ;  /* 0x0000001a00020202 */ /* 0x001fe40000000f00 */
[----:B-1----:R-:W-:Y:S01]  /*15b0*/  @P0 MOV R3, R27 ;  /* 0x0000001b00030202 */ /* 0x002fe20000000f00 */
[----:B--2---:R-:W-:-:S05]  /*15c0*/  FFMA R19, -R19, UR8, R0 ;  /* 0x0000000813137c23 */ /* 0x004fca0008000100 */
[----:B------:R-:W-:-:S04]  /*15d0*/  FMNMX R19, R16, R19, PT ;  /* 0x0000001310137209 */ /* 0x000fc80003800000 */
[----:B------:R-:W-:-:S05]  /*15e0*/  FMNMX R19, R19, UR6, !PT ;  /* 0x0000000613137c09 */ /* 0x000fca000f800000 */
[----:B------:R-:W-:-:S04]  /*15f0*/  FADD R0, R19, -R6 ;  /* 0x8000000613007221 */ /* 0x000fc80000000000 */
[----:B------:R-:W-:Y:S01]  /*1600*/  FMUL R17, R0, R7 ;  /* 0x0000000700117220 */ /* 0x000fe20000400000 */
[----:B------:R0:W1:Y:S08]  /*1610*/  FRND.FLOOR R16, R15 ;  /* 0x0000000f00107307 */ /* 0x0000700000205000 */
[----:B------:R-:W2:Y:S01]  /*1620*/  FRND.FLOOR R17, R17 ;  /* 0x0000001100117307 */ /* 0x000ea20000205000 */
[----:B0-----:R-:W-:Y:S01]  /*1630*/  FADD R15, R5, 1 ;  /* 0x3f800000050f7421 */ /* 0x001fe20000000000 */
[----:B-1----:R-:W-:-:S04]  /*1640*/  FMNMX R13, R9, R16, PT ;  /* 0x00000010090d7209 */ /* 0x002fc80003800000 */
[----:B------:R-:W-:Y:S02]  /*1650*/  FMNMX R15, R14, R15, PT ;  /* 0x0000000f0e0f7209 */ /* 0x000fe40003800000 */
[----:B------:R-:W-:Y:S01]  /*1660*/  F2I.TRUNC.NTZ R24, R13 ;  /* 0x0000000d00187305 */ /* 0x000fe2000020f100 */
[----:B--2---:R-:W-:Y:S01]  /*1670*/  FMNMX R11, R12, R17, PT ;  /* 0x000000110c0b7209 */ /* 0x004fe20003800000 */
[----:B------:R-:W-:-:S06]  /*1680*/  FADD R14, R13, 1 ;  /* 0x3f8000000d0e7421 */ /* 0x000fcc0000000000 */
[----:B------:R-:W0:Y:S01]  /*1690*/  F2I.TRUNC.NTZ R18, R11 ;  /* 0x0000000b00127305 */ /* 0x000e22000020f100 */
[----:B------:R-:W-:Y:S01]  /*16a0*/  FMNMX R14, R9, R14, PT ;  /* 0x0000000e090e7209 */ /* 0x000fe20003800000 */
[----:B------:R-:W-:-:S06]  /*16b0*/  FADD R9, R11, 1 ;  /* 0x3f8000000b097421 */ /* 0x000fcc0000000000 */
[----:B------:R-:W1:Y:S01]  /*16c0*/  F2I.TRUNC.NTZ R15, R15 ;  /* 0x0000000f000f7305 */ /* 0x000e62000020f100 */
[----:B------:R-:W-:-:S07]  /*16d0*/  FMNMX R16, R12, R9, PT ;  /* 0x000000090c107209 */ /* 0x000fce0003800000 */
[----:B------:R-:W2:Y:S01]  /*16e0*/  F2I.TRUNC.NTZ R6, R5 ;  /* 0x0000000500067305 */ /* 0x000ea2000020f100 */
[----:B0-----:R-:W-:-:S07]  /*16f0*/  IMAD R9, R18, UR7, R24 ;  /* 0x0000000712097c24 */ /* 0x001fce000f8e0218 */
[----:B------:R-:W0:Y:S01]  /*1700*/  F2I.TRUNC.NTZ R17, R14 ;  /* 0x0000000e00117305 */ /* 0x000e22000020f100 */
[----:B-1----:R-:W-:-:S07]  /*1710*/  IMAD R21, R9, UR9, R15 ;  /* 0x0000000909157c24 */ /* 0x002fce000f8e020f */
[----:B------:R-:W1:Y:S01]  /*1720*/  F2I.TRUNC.NTZ R26, R16 ;  /* 0x00000010001a7305 */ /* 0x000e62000020f100 */
[----:B--2---:R-:W-:Y:S02]  /*1730*/  IMAD R19, R9, UR9, R6 ;  /* 0x0000000909137c24 */ /* 0x004fe4000f8e0206 */
[----:B------:R-:W-:-:S04]  /*1740*/  IMAD.WIDE R20, R21, 0x4, R2 ;  /* 0x0000000415147825 */ /* 0x000fc800078e0202 */
[----:B0-----:R-:W-:Y:S01]  /*1750*/  IMAD R22, R18, UR7, R17 ;  /* 0x0000000712167c24 */ /* 0x001fe2000f8e0211 */
[----:B------:R0:W2:Y:S01]  /*1760*/  LDG.E R9, desc[UR4][R20.64] ;  /* 0x0000000414097981 */ /* 0x0000a2000c1e1900 */
[----:B------:R-:W-:-:S04]  /*1770*/  IMAD.WIDE R18, R19, 0x4, R2 ;  /* 0x0000000413127825 */ /* 0x000fc800078e0202 */
[C---:B------:R-:W-:Y:S01]  /*1780*/  IMAD R23, R22.reuse, UR9, R6 ;  /* 0x0000000916177c24 */ /* 0x040fe2000f8e0206 */
[----:B------:R3:W4:Y:S01]  /*1790*/  LDG.E R12, desc[UR4][R18.64] ;  /* 0x00000004120c7981 */ /* 0x000722000c1e1900 */
[----:B------:R-:W-:Y:S02]  /*17a0*/  IMAD R25, R22, UR9, R15 ;  /* 0x0000000916197c24 */ /* 0x000fe4000f8e020f */
[----:B------:R-:W-:-:S04]  /*17b0*/  IMAD.WIDE R22, R23, 0x4, R2 ;  /* 0x0000000417167825 */ /* 0x000fc800078e0202 */
[----:B-1----:R-:W-:Y:S01]  /*17c0*/  IMAD R27, R26, UR7, R24 ;  /* 0x000000071a1b7c24 */ /* 0x002fe2000f8e0218 */
[----:B------:R-:W5:Y:S01]  /*17d0*/  LDG.E R14, desc[UR4][R22.64] ;  /* 0x00000004160e7981 */ /* 0x000f62000c1e1900 */
[----:B------:R-:W-:-:S04]  /*17e0*/  IMAD.WIDE R24, R25, 0x4, R2 ;  /* 0x0000000419187825 */ /* 0x000fc800078e0202 */
[----:B------:R-:W-:Y:S01]  /*17f0*/  IMAD R29, R27, UR9, R6 ;  /* 0x000000091b1d7c24 */ /* 0x000fe2000f8e0206 */
[----:B------:R-:W5:Y:S01]  /*1800*/  LDG.E R16, desc[UR4][R24.64] ;  /* 0x0000000418107981 */ /* 0x000f62000c1e1900 */
[----:B------:R-:W-:Y:S02]  /*1810*/  IMAD R28, R26, UR7, R17 ;  /* 0x000000071a1c7c24 */ /* 0x000fe4000f8e0211 */
[----:B0-----:R-:W-:-:S04]  /*1820*/  IMAD.WIDE R20, R29, 0x4, R2 ;  /* 0x000000041d147825 */ /* 0x001fc800078e0202 */
[----:B------:R-:W-:Y:S01]  /*1830*/  IMAD R27, R27, UR9, R15 ;  /* 0x000000091b1b7c24 */ /* 0x000fe2000f8e020f */
[----:B------:R0:W5:Y:S01]  /*1840*/  LDG.E R17, desc[UR4][R20.64] ;  /* 0x0000000414117981 */ /* 0x000162000c1e1900 */
[----:B---3--:R-:W-:Y:S02]  /*1850*/  IMAD R19, R28, UR9, R6 ;  /* 0x000000091c137c24 */ /* 0x008fe4000f8e0206 */
[----:B------:R-:W-:-:S04]  /*1860*/  IMAD.WIDE R26, R27, 0x4, R2 ;  /* 0x000000041b1a7825 */ /* 0x000fc800078e0202 */
[----:B------:R-:W-:Y:S01]  /*1870*/  IMAD.WIDE R18, R19, 0x4, R2 ;  /* 0x0000000413127825 */ /* 0x000fe200078e0202 */
[----:B------:R-:W3:Y:S03]  /*1880*/  LDG.E R6, desc[UR4][R26.64] ;  /* 0x000000041a067981 */ /* 0x000ee6000c1e1900 */
[----:B------:R-:W-:Y:S02]  /*1890*/  IMAD R15, R28, UR9, R15 ;  /* 0x000000091c0f7c24 */ /* 0x000fe4000f8e020f */
[----:B------:R-:W3:Y:S02]  /*18a0*/  LDG.E R18, desc[UR4][R18.64] ;  /* 0x0000000412127981 */ /* 0x000ee4000c1e1900 */
[----:B------:R-:W-:-:S05]  /*18b0*/  IMAD.WIDE R2, R15, 0x4, R2 ;  /* 0x000000040f027825 */ /* 0x000fca00078e0202 */
[----:B------:R1:W3:Y:S01]  /*18c0*/  LDG.E R15, desc[UR4][R2.64] ;  /* 0x00000004020f7981 */ /* 0x0002e2000c1e1900 */
[----:B------:R-:W-:Y:S01]  /*18d0*/  FFMA R8, -R13, UR6, R8 ;  /* 0x000000060d087c23 */ /* 0x000fe20008000108 */
[----:B------:R-:W-:-:S03]  /*18e0*/  FFMA R0, -R11, UR6, R0 ;  /* 0x000000060b007c23 */ /* 0x000fc60008000100 */
[-C--:B------:R-:W-:Y:S01]  /*18f0*/  FMUL R8, R8, R7.reuse ;  /* 0x0000000708087220 */ /* 0x080fe20000400000 */
[-C--:B------:R-:W-:Y:S01]  /*1900*/  FMUL R11, R0, R7.reuse ;  /* 0x00000007000b7220 */ /* 0x080fe20000400000 */
[----:B------:R-:W-:Y:S02]  /*1910*/  FFMA R10, -R5, UR6, R10 ;  /* 0x00000006050a7c23 */ /* 0x000fe4000800010a */
[----:B0-----:R-:W-:Y:S01]  /*1920*/  FADD R20, -R8, 1 ;  /* 0x3f80000008147421 */ /* 0x001fe20000000100 */
[----:B------:R-:W-:Y:S01]  /*1930*/  FADD R5, -R11, 1 ;  /* 0x3f8000000b057421 */ /* 0x000fe20000000100 */
[----:B------:R-:W-:Y:S01]  /*1940*/  FMUL R10, R10, R7 ;  /* 0x000000070a0a7220 */ /* 0x000fe20000400000 */
[----:B-1----:R-:W0:Y:S02]  /*1950*/  LDC.64 R2, c[0x0][0x3a8] ;  /* 0x0000ea00ff027b82 */ /* 0x002e240000000a00 */
[----:B------:R-:W-:Y:S01]  /*1960*/  FMUL R7, R20, R5 ;  /* 0x0000000514077220 */ /* 0x000fe20000400000 */
[----:B------:R-:W-:-:S03]  /*1970*/  FADD R0, -R10, 1 ;  /* 0x3f8000000a007421 */ /* 0x000fc60000000100 */
[-C--:B------:R-:W-:Y:S01]  /*1980*/  FMUL R22, R10, R7.reuse ;  /* 0x000000070a167220 */ /* 0x080fe20000400000 */
[----:B------:R-:W-:Y:S01]  /*1990*/  FMUL R7, R0, R7 ;  /* 0x0000000700077220 */ /* 0x000fe20000400000 */
[----:B------:R-:W-:Y:S01]  /*19a0*/  FMUL R5, R8, R5 ;  /* 0x0000000508057220 */ /* 0x000fe20000400000 */
[----:B0-----:R-:W-:-:S04]  /*19b0*/  IMAD.WIDE R2, R4, 0x4, R2 ;  /* 0x0000000404027825 */ /* 0x001fc800078e0202 */
[----:B--2---:R-:W-:-:S04]  /*19c0*/  FMUL R22, R22, R9 ;  /* 0x0000000916167220 */ /* 0x004fc80000400000 */
[----:B----4-:R-:W-:Y:S01]  /*19d0*/  FFMA R7, R7, R12, R22 ;  /* 0x0000000c07077223 */ /* 0x010fe20000000016 */
[----:B------:R-:W-:-:S04]  /*19e0*/  FMUL R12, R0, R5 ;  /* 0x00000005000c7220 */ /* 0x000fc80000400000 */
[----:B-----5:R-:W-:Y:S01]  /*19f0*/  FFMA R7, R12, R14, R7 ;  /* 0x0000000e0c077223 */ /* 0x020fe20000000007 */
[----:B------:R-:W-:Y:S01]  /*1a00*/  FMUL R12, R10, R5 ;  /* 0x000000050a0c7220 */ /* 0x000fe20000400000 */
[----:B------:R-:W-:-:S03]  /*1a10*/  FMUL R5, R11, R20 ;  /* 0x000000140b057220 */ /* 0x000fc60000400000 */
[----:B------:R-:W-:Y:S01]  /*1a20*/  FFMA R12, R12, R16, R7 ;  /* 0x000000100c0c7223 */ /* 0x000fe20000000007 */
[----:B------:R-:W-:Y:S01]  /*1a30*/  FMUL R7, R0, R5 ;  /* 0x0000000500077220 */ /* 0x000fe20000400000 */
[----:B------:R-:W-:-:S03]  /*1a40*/  FMUL R11, R8, R11 ;  /* 0x0000000b080b7220 */ /* 0x000fc60000400000 */
[----:B------:R-:W-:Y:S01]  /*1a50*/  FFMA R7, R7, R17, R12 ;  /* 0x0000001107077223 */ /* 0x000fe2000000000c */
[----:B------:R-:W-:Y:S01]  /*1a60*/  FMUL R12, R10, R5 ;  /* 0x000000050a0c7220 */ /* 0x000fe20000400000 */
[-C--:B------:R-:W-:Y:S01]  /*1a70*/  FMUL R0, R0, R11.reuse ;  /* 0x0000000b00007220 */ /* 0x080fe20000400000 */
[----:B------:R-:W-:Y:S02]  /*1a80*/  FMUL R11, R10, R11 ;  /* 0x0000000b0a0b7220 */ /* 0x000fe40000400000 */
[----:B---3--:R-:W-:-:S04]  /*1a90*/  FFMA R7, R12, R6, R7 ;  /* 0x000000060c077223 */ /* 0x008fc80000000007 */
[----:B------:R-:W-:-:S04]  /*1aa0*/  FFMA R0, R0, R18, R7 ;  /* 0x0000001200007223 */ /* 0x000fc80000000007 */
[----:B------:R-:W-:-:S05]  /*1ab0*/  FFMA R11, R11, R15, R0 ;  /* 0x0000000f0b0b7223 */ /* 0x000fca0000000000 */
[----:B------:R-:W-:Y:S01]  /*1ac0*/  STG.E desc[UR4][R2.64], R11 ;  /* 0x0000000b02007986 */ /* 0x000fe2000c101904 */
[----:B------:R-:W-:Y:S05]  /*1ad0*/  EXIT ;  /* 0x000000000000794d */ /* 0x000fea0003800000 */
        .weak           $__internal_1_$__cuda_sm20_rcp_rn_f32_slowpath
        .type           $__internal_1_$__cuda_sm20_rcp_rn_f32_slowpath,@function
        .size           $__internal_1_$__cuda_sm20_rcp_rn_f32_slowpath,(.L_x_38 - $__internal_1_$__cuda_sm20_rcp_rn_f32_slowpath)
$__internal_1_$__cuda_sm20_rcp_rn_f32_slowpath:
[----:B------:R-:W0:Y:S02]  /*1ae0*/  LDC R5, c[0x3][0x14] ;  /* 0x00c00500ff057b82 */ /* 0x000e240000000800 */
[----:B0-----:R-:W-:-:S04]  /*1af0*/  SHF.L.U32 R17, R5, 0x1, RZ ;  /* 0x0000000105117819 */ /* 0x001fc800000006ff */
[----:B------:R-:W-:-:S04]  /*1b00*/  SHF.R.U32.HI R7, RZ, 0x18, R17 ;  /* 0x00000018ff077819 */ /* 0x000fc80000011611 */
[----:B------:R-:W-:-:S13]  /*1b10*/  ISETP.NE.U32.AND P0, PT, R7, RZ, PT ;  /* 0x000000ff0700720c */ /* 0x000fda0003f05070 */
[----:B------:R-:W-:Y:S05]  /*1b20*/  @P0 BRA `(.L_x_16) ;  /* 0x0000000000280947 */ /* 0x000fea0003800000 */
[----:B------:R-:W-:-:S13]  /*1b30*/  ISETP.NE.AND P0, PT, R17, RZ, PT ;  /* 0x000000ff1100720c */ /* 0x000fda0003f05270 */
[----:B------:R2:W3:Y:S01]  /*1b40*/  @!P0 MUFU.RCP R7, R5 ;  /* 0x0000000500078308 */ /* 0x0004e20000001000 */
[----:B------:R-:W-:Y:S05]  /*1b50*/  @!P0 BRA `(.L_x_17) ;  /* 0x0000000000a48947 */ /* 0x000fea0003800000 */
[----:B------:R-:W-:-:S04]  /*1b60*/  FFMA R17, R5, 1.84467440737095516160e+19, RZ ;  /* 0x5f80000005117823 */ /* 0x000fc800000000ff */
[----:B------:R-:W2:Y:S02]  /*1b70*/  MUFU.RCP R24, R17 ;  /* 0x0000001100187308 */ /* 0x000ea40000001000 */
[----:B--2---:R-:W-:-:S04]  /*1b80*/  FFMA R5, R17, R24, -1 ;  /* 0xbf80000011057423 */ /* 0x004fc80000000018 */
[----:B------:R-:W-:-:S04]  /*1b90*/  FADD.FTZ R5, -R5, -RZ ;  /* 0x800000ff05057221 */ /* 0x000fc80000010100 */
[----:B------:R-:W-:-:S04]  /*1ba0*/  FFMA R5, R24, R5, R24 ;  /* 0x0000000518057223 */ /* 0x000fc80000000018 */
[----:B---3--:R-:W-:Y:S01]  /*1bb0*/  FFMA R7, R5, 1.84467440737095516160e+19, RZ ;  /* 0x5f80000005077823 */ /* 0x008fe200000000ff */
[----:B------:R-:W-:Y:S06]  /*1bc0*/  BRA `(.L_x_17) ;  /* 0x0000000000887947 */ /* 0x000fec0003800000 */
.L_x_16:
        /* <DEDUP_REMOVED lines=33> */
.L_x_18:
[----:B------:R0:W1:Y:S02]  /*1de0*/  MUFU.RCP R7, R5 ;  /* 0x0000000500077308 */ /* 0x0000640000001000 */
.L_x_17:
[----:B------:R-:W-:-:S04]  /*1df0*/  MOV R23, 0x0 ;  /* 0x0000000000177802 */ /* 0x000fc80000000f00 */
[----:B0123--:R-:W-:Y:S05]  /*1e00*/  RET.REL.NODEC R22 `(advect_velocity) ;  /* 0xffffffe0167c7950 */ /* 0x00ffea0003c3ffff */
.L_x_19:
        /* <DEDUP_REMOVED lines=15> */
.L_x_38:


//--------------------- .text.incompress          --------------------------
	.section	.text.incompress,"ax",@progbits
	.align	128
        .global         incompress
        .type           incompress,@function
        .size           incompress,(.L_x_44 - incompress)
        .other          incompress,@"STO_CUDA_ENTRY STV_DEFAULT"
incompress:
.text.incompress:
        /* <DEDUP_REMOVED lines=10> */
[----:B------:R-:W3:Y:S01]  /*00a0*/  LDC.64 R2, c[0x0][0x3a8] ;  /* 0x0000ea00ff027b82 */ /* 0x000ee20000000a00 */
[----:B0-----:R-:W-:Y:S01]  /*00b0*/  IMAD R4, R4, UR4, R7 ;  /* 0x0000000404047c24 */ /* 0x001fe2000f8e0207 */
[----:B------:R-:W0:Y:S04]  /*00c0*/  LDCU UR4, c[0x0][0x3b0] ;  /* 0x00007600ff0477ac */ /* 0x000e280008000800 */
[----:B------:R-:W-:Y:S01]  /*00d0*/  ISETP.NE.AND P0, PT, R4, RZ, PT ;  /* 0x000000ff0400720c */ /* 0x000fe20003f05270 */
[----:B--2---:R-:W-:-:S05]  /*00e0*/  IMAD R0, R0, UR6, R5 ;  /* 0x0000000600007c24 */ /* 0x004fca000f8e0205 */
[----:B------:R-:W-:Y:S01]  /*00f0*/  ISETP.EQ.OR P0, PT, R0, RZ, !P0 ;  /* 0x000000ff0000720c */ /* 0x000fe20004702670 */
[----:B-1----:R-:W-:Y:S01]  /*0100*/  IMAD R9, R9, UR5, R6 ;  /* 0x0000000509097c24 */ /* 0x002fe2000f8e0206 */
[----:B0-----:R-:W-:-:S04]  /*0110*/  UIADD3 UR4, UPT, UPT, UR4, -0x1, URZ ;  /* 0xffffffff04047890 */ /* 0x001fc8000fffe0ff */
[----:B------:R-:W-:Y:S01]  /*0120*/  ISETP.LT.OR P0, PT, R9, 0x1, P0 ;  /* 0x000000010900780c */ /* 0x000fe20000701670 */
[----:B---3--:R-:W-:Y:S02]  /*0130*/  VIADD R6, R2, 0xffffffff ;  /* 0xffffffff02067836 */ /* 0x008fe40000000000 */
[----:B------:R-:W-:-:S03]  /*0140*/  VIADD R5, R3, 0xffffffff ;  /* 0xffffffff03057836 */ /* 0x000fc60000000000 */
[----:B------:R-:W-:-:S04]  /*0150*/  ISETP.GE.OR P0, PT, R9, R6, P0 ;  /* 0x000000060900720c */ /* 0x000fc80000706670 */
[----:B------:R-:W-:-:S04]  /*0160*/  ISETP.GE.OR P0, PT, R0, R5, P0 ;  /* 0x000000050000720c */ /* 0x000fc80000706670 */
[----:B------:R-:W-:-:S13]  /*0170*/  ISETP.GE.OR P0, PT, R4, UR4, P0 ;  /* 0x0000000404007c0c */ /* 0x000fda0008706670 */
[----:B------:R-:W-:Y:S05]  /*0180*/  @P0 EXIT ;  /* 0x000000000000094d */ /* 0x000fea0003800000 */
[----:B------:R-:W0:Y:S01]  /*0190*/  LDCU.64 UR6, c[0x0][0x3a0] ;  /* 0x00007400ff0677ac */ /* 0x000e220008000a00 */
[----:B------:R-:W-:Y:S01]  /*01a0*/  IMAD R6, R4, R3, R0 ;  /* 0x0000000304067224 */ /* 0x000fe200078e0200 */
[----:B------:R-:W1:Y:S03]  /*01b0*/  LDCU.64 UR4, c[0x0][0x358] ;  /* 0x00006b00ff0477ac */ /* 0x000e660008000a00 */
[----:B------:R-:W-:-:S05]  /*01c0*/  IMAD R7, R6, R2, R9 ;  /* 0x0000000206077224 */ /* 0x000fca00078e0209 */
[----:B------:R-:W-:Y:S02]  /*01d0*/  SHF.R.S32.HI R0, RZ, 0x1f, R7 ;  /* 0x0000001fff007819 */ /* 0x000fe40000011407 */
[----:B0-----:R-:W-:-:S04]  /*01e0*/  IADD3 R4, P0, PT, R7, UR6, RZ ;  /* 0x0000000607047c10 */ /* 0x001fc8000ff1e0ff */
[----:B------:R-:W-:-:S05]  /*01f0*/  IADD3.X R5, PT, PT, R0, UR7, RZ, P0, !PT ;  /* 0x0000000700057c10 */ /* 0x000fca00087fe4ff */
[----:B-1----:R-:W2:Y:S02]  /*0200*/  LDG.E.U8 R8, desc[UR4][R4.64] ;  /* 0x0000000404087981 */ /* 0x002ea4000c1e1100 */
[----:B--2---:R-:W-:-:S13]  /*0210*/  ISETP.NE.AND P0, PT, R8, RZ, PT ;  /* 0x000000ff0800720c */ /* 0x004fda0003f05270 */
[----:B------:R-:W-:Y:S05]  /*0220*/  @P0 EXIT ;  /* 0x000000000000094d */ /* 0x000fea0003800000 */
[----:B------:R-:W2:Y:S01]  /*0230*/  LDG.E.U8 R8, desc[UR4][R4.64+0x1] ;  /* 0x0000010404087981 */ /* 0x000ea2000c1e1100 */
[----:B------:R-:W-:Y:S01]  /*0240*/  IMAD.IADD R10, R6, 0x1, R3 ;  /* 0x00000001060a7824 */ /* 0x000fe200078e0203 */
[----:B------:R-:W0:Y:S01]  /*0250*/  LDCU.128 UR12, c[0x0][0x390] ;  /* 0x00007200ff0c77ac */ /* 0x000e220008000c00 */
[-C--:B------:R-:W-:Y:S02]  /*0260*/  IADD3 R14, P0, PT, R4, R2.reuse, RZ ;  /* 0x00000002040e7210 */ /* 0x080fe40007f1e0ff */
[----:B------:R-:W-:Y:S01]  /*0270*/  IMAD R10, R10, R2, R9 ;  /* 0x000000020a0a7224 */ /* 0x000fe200078e0209 */
[----:B------:R-:W1:Y:S01]  /*0280*/  LDCU.128 UR8, c[0x0][0x380] ;  /* 0x00007000ff0877ac */ /* 0x000e620008000c00 */
[----:B------:R-:W-:-:S03]  /*0290*/  LEA.HI.X.SX32 R15, R2, R5, 0x1, P0 ;  /* 0x00000005020f7211 */ /* 0x000fc600000f0eff */
[----:B------:R-:W-:Y:S02]  /*02a0*/  SHF.R.S32.HI R9, RZ, 0x1f, R10 ;  /* 0x0000001fff097819 */ /* 0x000fe4000001140a */
[----:B------:R-:W-:Y:S01]  /*02b0*/  IADD3 R12, P0, PT, R10, UR6, RZ ;  /* 0x000000060a0c7c10 */ /* 0x000fe2000ff1e0ff */
[C---:B------:R-:W-:Y:S01]  /*02c0*/  IMAD.SHL.U32 R6, R7.reuse, 0x4, RZ ;  /* 0x0000000407067824 */ /* 0x040fe200078e00ff */
[----:B------:R0:W3:Y:S01]  /*02d0*/  LDG.E.U8 R11, desc[UR4][R14.64] ;  /* 0x000000040e0b7981 */ /* 0x0000e2000c1e1100 */
[----:B------:R-:W-:Y:S02]  /*02e0*/  SHF.L.U64.HI R3, R7, 0x2, R0 ;  /* 0x0000000207037819 */ /* 0x000fe40000010200 */
[----:B------:R-:W-:-:S05]  /*02f0*/  IADD3.X R13, PT, PT, R9, UR7, RZ, P0, !PT ;  /* 0x00000007090d7c10 */ /* 0x000fca00087fe4ff */
[----:B------:R-:W4:Y:S01]  /*0300*/  LDG.E.U8 R12, desc[UR4][R12.64] ;  /* 0x000000040c0c7981 */ /* 0x000f22000c1e1100 */
[----:B0-----:R-:W-:-:S04]  /*0310*/  IADD3 R14, P0, PT, R6, UR14, RZ ;  /* 0x0000000e060e7c10 */ /* 0x001fc8000ff1e0ff */
[----:B------:R-:W-:Y:S02]  /*0320*/  IADD3.X R15, PT, PT, R3, UR15, RZ, P0, !PT ;  /* 0x0000000f030f7c10 */ /* 0x000fe400087fe4ff */
[----:B-1----:R-:W-:Y:S02]  /*0330*/  IADD3 R4, P0, PT, R6, UR8, RZ ;  /* 0x0000000806047c10 */ /* 0x002fe4000ff1e0ff */
[----:B--2---:R-:W-:Y:S01]  /*0340*/  ISETP.NE.AND P1, PT, R8, RZ, PT ;  /* 0x000000ff0800720c */ /* 0x004fe20003f25270 */
[----:B------:R-:W-:-:S05]  /*0350*/  VIADD R8, R7, 0x1 ;  /* 0x0000000107087836 */ /* 0x000fca0000000000 */
[----:B------:R-:W-:Y:S02]  /*0360*/  SHF.R.S32.HI R5, RZ, 0x1f, R8 ;  /* 0x0000001fff057819 */ /* 0x000fe40000011408 */
[----:B------:R-:W-:Y:S02]  /*0370*/  SEL R8, R8, R7, !P1 ;  /* 0x0000000708087207 */ /* 0x000fe40004800000 */
[----:B------:R-:W-:Y:S02]  /*0380*/  SEL R5, R5, R0, !P1 ;  /* 0x0000000005057207 */ /* 0x000fe40004800000 */
[----:B------:R-:W-:-:S04]  /*0390*/  LEA R16, P1, R8, UR14, 0x2 ;  /* 0x0000000e08107c11 */ /* 0x000fc8000f8210ff */
[----:B------:R-:W-:Y:S02]  /*03a0*/  LEA.HI.X R17, R8, UR15, R5, 0x2, P1 ;  /* 0x0000000f08117c11 */ /* 0x000fe400088f1405 */
[----:B------:R-:W-:Y:S01]  /*03b0*/  IADD3.X R5, PT, PT, R3, UR9, RZ, P0, !PT ;  /* 0x0000000903057c10 */ /* 0x000fe200087fe4ff */
[----:B------:R0:W2:Y:S04]  /*03c0*/  LDG.E R8, desc[UR4][R14.64] ;  /* 0x000000040e087981 */ /* 0x0000a8000c1e1900 */
[----:B------:R-:W2:Y:S04]  /*03d0*/  LDG.E R17, desc[UR4][R16.64] ;  /* 0x0000000410117981 */ /* 0x000ea8000c1e1900 */
[----:B------:R-:W5:Y:S01]  /*03e0*/  LDG.E R18, desc[UR4][R4.64] ;  /* 0x0000000404127981 */ /* 0x000f62000c1e1900 */
[----:B------:R-:W-:Y:S01]  /*03f0*/  IMAD.IADD R2, R7, 0x1, R2 ;  /* 0x0000000107027824 */ /* 0x000fe200078e0202 */
[----:B---3--:R-:W-:-:S02]  /*0400*/  ISETP.NE.AND P1, PT, R11, RZ, PT ;  /* 0x000000ff0b00720c */ /* 0x008fc40003f25270 */
[----:B----4-:R-:W-:Y:S02]  /*0410*/  ISETP.NE.AND P0, PT, R12, RZ, PT ;  /* 0x000000ff0c00720c */ /* 0x010fe40003f05270 */
[----:B------:R-:W-:Y:S02]  /*0420*/  SHF.R.S32.HI R11, RZ, 0x1f, R2 ;  /* 0x0000001fff0b7819 */ /* 0x000fe40000011402 */
[-C--:B------:R-:W-:Y:S02]  /*0430*/  SEL R2, R2, R7.reuse, !P1 ;  /* 0x0000000702027207 */ /* 0x080fe40004800000 */
[----:B------:R-:W-:Y:S02]  /*0440*/  SEL R7, R10, R7, !P0 ;  /* 0x000000070a077207 */ /* 0x000fe40004000000 */
[----:B------:R-:W-:Y:S02]  /*0450*/  SEL R11, R11, R0, !P1 ;  /* 0x000000000b0b7207 */ /* 0x000fe40004800000 */
[----:B------:R-:W-:-:S02]  /*0460*/  LEA R12, P1, R2, UR14, 0x2 ;  /* 0x0000000e020c7c11 */ /* 0x000fc4000f8210ff */
[----:B------:R-:W-:Y:S02]  /*0470*/  SEL R0, R9, R0, !P0 ;  /* 0x0000000009007207 */ /* 0x000fe40004000000 */
[C---:B0-----:R-:W-:Y:S02]  /*0480*/  LEA R14, P0, R7.reuse, UR14, 0x2 ;  /* 0x0000000e070e7c11 */ /* 0x041fe4000f8010ff */
[----:B------:R-:W-:Y:S02]  /*0490*/  LEA.HI.X R13, R2, UR15, R11, 0x2, P1 ;  /* 0x0000000f020d7c11 */ /* 0x000fe400088f140b */
[----:B------:R-:W-:Y:S02]  /*04a0*/  IADD3 R10, P1, PT, R6, UR10, RZ ;  /* 0x0000000a060a7c10 */ /* 0x000fe4000ff3e0ff */
[----:B------:R-:W-:Y:S02]  /*04b0*/  LEA.HI.X R15, R7, UR15, R0, 0x2, P0 ;  /* 0x0000000f070f7c11 */ /* 0x000fe400080f1400 */
[----:B------:R-:W-:Y:S01]  /*04c0*/  IADD3.X R11, PT, PT, R3, UR11, RZ, P1, !PT ;  /* 0x0000000b030b7c10 */ /* 0x000fe20008ffe4ff */
[----:B------:R-:W3:Y:S04]  /*04d0*/  LDG.E R13, desc[UR4][R12.64] ;  /* 0x000000040c0d7981 */ /* 0x000ee8000c1e1900 */
[----:B------:R-:W4:Y:S01]  /*04e0*/  LDG.E R15, desc[UR4][R14.64] ;  /* 0x000000040e0f7981 */ /* 0x000f22000c1e1900 */
[----:B--2---:R-:W-:-:S04]  /*04f0*/  FADD R17, R17, -R8 ;  /* 0x8000000811117221 */ /* 0x004fc80000000000 */
[----:B-----5:R-:W-:-:S05]  /*0500*/  FADD R17, -R17, R18 ;  /* 0x0000001211117221 */ /* 0x020fca0000000100 */
[----:B------:R-:W-:Y:S04]  /*0510*/  STG.E desc[UR4][R4.64], R17 ;  /* 0x0000001104007986 */ /* 0x000fe8000c101904 */
[----:B------:R-:W2:Y:S01]  /*0520*/  LDG.E R9, desc[UR4][R10.64] ;  /* 0x000000040a097981 */ /* 0x000ea2000c1e1900 */
[----:B------:R-:W-:-:S04]  /*0530*/  IADD3 R6, P0, PT, R6, UR12, RZ ;  /* 0x0000000c06067c10 */ /* 0x000fc8000ff1e0ff */
[----:B------:R-:W-:Y:S01]  /*0540*/  IADD3.X R7, PT, PT, R3, UR13, RZ, P0, !PT ;  /* 0x0000000d03077c10 */ /* 0x000fe200087fe4ff */
[----:B---3--:R-:W-:-:S04]  /*0550*/  FADD R0, R13, -R8 ;  /* 0x800000080d007221 */ /* 0x008fc80000000000 */
[----:B--2---:R-:W-:-:S05]  /*0560*/  FADD R9, -R0, R9 ;  /* 0x0000000900097221 */ /* 0x004fca0000000100 */
[----:B------:R-:W-:Y:S04]  /*0570*/  STG.E desc[UR4][R10.64], R9 ;  /* 0x000000090a007986 */ /* 0x000fe8000c101904 */
[----:B------:R-:W2:Y:S01]  /*0580*/  LDG.E R3, desc[UR4][R6.64] ;  /* 0x0000000406037981 */ /* 0x000ea2000c1e1900 */
[----:B----4-:R-:W-:-:S04]  /*0590*/  FADD R8, R15, -R8 ;  /* 0x800000080f087221 */ /* 0x010fc80000000000 */
[----:B--2---:R-:W-:-:S05]  /*05a0*/  FADD R3, -R8, R3 ;  /* 0x0000000308037221 */ /* 0x004fca0000000100 */
[----:B------:R-:W-:Y:S01]  /*05b0*/  STG.E desc[UR4][R6.64], R3 ;  /* 0x0000000306007986 */ /* 0x000fe2000c101904 */
[----:B------:R-:W-:Y:S05]  /*05c0*/  EXIT ;  /* 0x000000000000794d */ /* 0x000fea0003800000 */
.L_x_20:
        /* <DEDUP_REMOVED lines=11> */
.L_x_44:


//--------------------- .text.pressure            --------------------------
	.section	.text.pressure,"ax",@progbits
	.align	128
        .global         pressure
        .type           pressure,@function
        .size           pressure,(.L_x_39 - pressure)
        .other          pressure,@"STO_CUDA_ENTRY STV_DEFAULT"
pressure:
.text.pressure:
        /* <DEDUP_REMOVED lines=28> */
[----:B------:R-:W-:-:S04]  /*01c0*/  VIADD R9, R13, 0xffffffff ;  /* 0xffffffff0d097836 */ /* 0x000fc80000000000 */
[----:B------:R-:W-:-:S04]  /*01d0*/  IMAD R9, R9, R2, R11 ;  /* 0x0000000209097224 */ /* 0x000fc800078e020b */
[----:B------:R-:W-:-:S05]  /*01e0*/  IMAD.IADD R0, R9, 0x1, R2 ;  /* 0x0000000109007824 */ /* 0x000fca00078e0202 */
[----:B------:R-:W-:Y:S02]  /*01f0*/  SHF.R.S32.HI R5, RZ, 0x1f, R0 ;  /* 0x0000001fff057819 */ /* 0x000fe40000011400 */
[----:B0-----:R-:W-:-:S04]  /*0200*/  IADD3 R6, P0, PT, R0, UR4, RZ ;  /* 0x0000000400067c10 */ /* 0x001fc8000ff1e0ff */
[----:B------:R-:W-:-:S05]  /*0210*/  IADD3.X R7, PT, PT, R5, UR5, RZ, P0, !PT ;  /* 0x0000000505077c10 */ /* 0x000fca00087fe4ff */
[----:B-1----:R-:W2:Y:S01]  /*0220*/  LDG.E.U8 R10, desc[UR6][R6.64] ;  /* 0x00000006060a7981 */ /* 0x002ea2000c1e1100 */
[CC--:B------:R-:W-:Y:S02]  /*0230*/  IMAD R15, R8.reuse, R3.reuse, R3 ;  /* 0x00000003080f7224 */ /* 0x0c0fe400078e0203 */
[----:B------:R-:W-:Y:S02]  /*0240*/  VIADD R8, R8, 0xffffffff ;  /* 0xffffffff08087836 */ /* 0x000fe40000000000 */
[----:B------:R-:W-:Y:S02]  /*0250*/  IMAD.IADD R15, R4, 0x1, R15 ;  /* 0x00000001040f7824 */ /* 0x000fe400078e020f */
[----:B------:R-:W-:Y:S02]  /*0260*/  IMAD R3, R8, R3, R4 ;  /* 0x0000000308037224 */ /* 0x000fe400078e0204 */
[-CC-:B------:R-:W-:Y:S02]  /*0270*/  IMAD R23, R15, R2.reuse, R11.reuse ;  /* 0x000000020f177224 */ /* 0x180fe400078e020b */
[----:B------:R-:W-:Y:S01]  /*0280*/  IMAD R3, R3, R2, R11 ;  /* 0x0000000203037224 */ /* 0x000fe200078e020b */
[----:B--2---:R-:W-:-:S13]  /*0290*/  ISETP.NE.AND P0, PT, R10, RZ, PT ;  /* 0x000000ff0a00720c */ /* 0x004fda0003f05270 */
[----:B------:R-:W-:Y:S05]  /*02a0*/  @P0 EXIT ;  /* 0x000000000000094d */ /* 0x000fea0003800000 */
[----:B------:R-:W-:Y:S01]  /*02b0*/  SHF.R.S32.HI R22, RZ, 0x1f, R23 ;  /* 0x0000001fff167819 */ /* 0x000fe20000011417 */
[----:B------:R-:W2:Y:S01]  /*02c0*/  LDG.E.U8 R4, desc[UR6][R6.64+0x1] ;  /* 0x0000010606047981 */ /* 0x000ea2000c1e1100 */
[----:B------:R-:W-:Y:S01]  /*02d0*/  IADD3 R20, P0, PT, R23, UR4, RZ ;  /* 0x0000000417147c10 */ /* 0x000fe2000ff1e0ff */
[----:B------:R-:W0:Y:S01]  /*02e0*/  LDCU.64 UR8, c[0x0][0x390] ;  /* 0x00007200ff0877ac */ /* 0x000e220008000a00 */
[----:B------:R-:W-:Y:S01]  /*02f0*/  SHF.R.S32.HI R12, RZ, 0x1f, R3 ;  /* 0x0000001fff0c7819 */ /* 0x000fe20000011403 */
[----:B------:R-:W3:Y:S01]  /*0300*/  LDG.E.U8 R10, desc[UR6][R6.64+-0x1] ;  /* 0xffffff06060a7981 */ /* 0x000ee2000c1e1100 */
[----:B------:R-:W-:Y:S02]  /*0310*/  IADD3.X R21, PT, PT, R22, UR5, RZ, P0, !PT ;  /* 0x0000000516157c10 */ /* 0x000fe400087fe4ff */
[----:B------:R-:W-:-:S03]  /*0320*/  IADD3 R18, P1, PT, R3, UR4, RZ ;  /* 0x0000000403127c10 */ /* 0x000fc6000ff3e0ff */
[----:B------:R-:W4:Y:S01]  /*0330*/  LDG.E.U8 R20, desc[UR6][R20.64] ;  /* 0x0000000614147981 */ /* 0x000f22000c1e1100 */
[----:B------:R-:W-:Y:S02]  /*0340*/  IADD3.X R19, PT, PT, R12, UR5, RZ, P1, !PT ;  /* 0x000000050c137c10 */ /* 0x000fe40008ffe4ff */
[----:B------:R-:W-:Y:S02]  /*0350*/  IADD3 R14, P0, PT, R6, R2, RZ ;  /* 0x00000002060e7210 */ /* 0x000fe40007f1e0ff */
[----:B------:R-:W-:Y:S02]  /*0360*/  SHF.R.S32.HI R8, RZ, 0x1f, R9 ;  /* 0x0000001fff087819 */ /* 0x000fe40000011409 */
[----:B------:R1:W5:Y:S01]  /*0370*/  LDG.E.U8 R19, desc[UR6][R18.64] ;  /* 0x0000000612137981 */ /* 0x000362000c1e1100 */
[----:B------:R-:W-:Y:S02]  /*0380*/  LEA.HI.X.SX32 R15, R2, R7, 0x1, P0 ;  /* 0x00000007020f7211 */ /* 0x000fe400000f0eff */
[----:B------:R-:W-:-:S03]  /*0390*/  IADD3 R16, P1, PT, R9, UR4, RZ ;  /* 0x0000000409107c10 */ /* 0x000fc6000ff3e0ff */
[----:B------:R-:W2:Y:S01]  /*03a0*/  LDG.E.U8 R14, desc[UR6][R14.64] ;  /* 0x000000060e0e7981 */ /* 0x000ea2000c1e1100 */
[----:B------:R-:W-:Y:S01]  /*03b0*/  IADD3.X R17, PT, PT, R8, UR5, RZ, P1, !PT ;  /* 0x0000000508117c10 */ /* 0x000fe20008ffe4ff */
[----:B------:R-:W0:Y:S04]  /*03c0*/  LDCU.64 UR4, c[0x0][0x388] ;  /* 0x00007100ff0477ac */ /* 0x000e280008000a00 */
[----:B------:R0:W3:Y:S01]  /*03d0*/  LDG.E.U8 R16, desc[UR6][R16.64] ;  /* 0x0000000610107981 */ /* 0x0000e2000c1e1100 */
[----:B-1----:R-:W-:-:S04]  /*03e0*/  IMAD R18, R13, R2, R2 ;  /* 0x000000020d127224 */ /* 0x002fc800078e0202 */
[----:B------:R-:W-:-:S05]  /*03f0*/  IMAD.IADD R11, R11, 0x1, R18 ;  /* 0x000000010b0b7824 */ /* 0x000fca00078e0212 */
[----:B------:R-:W-:Y:S01]  /*0400*/  SHF.R.S32.HI R6, RZ, 0x1f, R11 ;  /* 0x0000001fff067819 */ /* 0x000fe2000001140b */
[----:B0-----:R-:W-:Y:S01]  /*0410*/  VIADD R17, R0, 0x1 ;  /* 0x0000000100117836 */ /* 0x001fe20000000000 */
[----:B----4-:R-:W-:-:S04]  /*0420*/  ISETP.NE.AND P1, PT, R20, RZ, PT ;  /* 0x000000ff1400720c */ /* 0x010fc80003f25270 */
[-C--:B------:R-:W-:Y:S02]  /*0430*/  SEL R23, R23, R0.reuse, !P1 ;  /* 0x0000000017177207 */ /* 0x080fe40004800000 */
[----:B------:R-:W-:Y:S02]  /*0440*/  SEL R22, R22, R5, !P1 ;  /* 0x0000000516167207 */ /* 0x000fe40004800000 */
[----:B-----5:R-:W-:Y:S02]  /*0450*/  ISETP.NE.AND P0, PT, R19, RZ, PT ;  /* 0x000000ff1300720c */ /* 0x020fe40003f05270 */
[----:B------:R-:W-:Y:S02]  /*0460*/  LEA R2, P1, R23, UR4, 0x2 ;  /* 0x0000000417027c11 */ /* 0x000fe4000f8210ff */
[----:B------:R-:W-:Y:S02]  /*0470*/  SEL R13, R3, R0, !P0 ;  /* 0x00000000030d7207 */ /* 0x000fe40004000000 */
[----:B------:R-:W-:-:S02]  /*0480*/  LEA.HI.X R3, R23, UR5, R22, 0x2, P1 ;  /* 0x0000000517037c11 */ /* 0x000fc400088f1416 */
[----:B--2---:R-:W-:Y:S02]  /*0490*/  ISETP.NE.AND P1, PT, R14, RZ, PT ;  /* 0x000000ff0e00720c */ /* 0x004fe40003f25270 */
[----:B------:R-:W-:Y:S02]  /*04a0*/  SEL R14, R12, R5, !P0 ;  /* 0x000000050c0e7207 */ /* 0x000fe40004000000 */
[----:B------:R-:W-:Y:S01]  /*04b0*/  LEA R12, P2, R13, UR4, 0x2 ;  /* 0x000000040d0c7c11 */ /* 0x000fe2000f8410ff */
[----:B------:R0:W2:Y:S01]  /*04c0*/  LDG.E R3, desc[UR6][R2.64] ;  /* 0x0000000602037981 */ /* 0x0000a2000c1e1900 */
[----:B------:R-:W-:Y:S02]  /*04d0*/  SEL R11, R11, R0, !P1 ;  /* 0x000000000b0b7207 */ /* 0x000fe40004800000 */
[----:B---3--:R-:W-:Y:S02]  /*04e0*/  ISETP.NE.AND P0, PT, R16, RZ, PT ;  /* 0x000000ff1000720c */ /* 0x008fe40003f05270 */
[----:B------:R-:W-:-:S02]  /*04f0*/  LEA.HI.X R13, R13, UR5, R14, 0x2, P2 ;  /* 0x000000050d0d7c11 */ /* 0x000fc400090f140e */
[-C--:B------:R-:W-:Y:S02]  /*0500*/  SEL R6, R6, R5.reuse, !P1 ;  /* 0x0000000506067207 */ /* 0x080fe40004800000 */
[----:B------:R-:W-:Y:S01]  /*0510*/  LEA R14, P1, R11, UR4, 0x2 ;  /* 0x000000040b0e7c11 */ /* 0x000fe2000f8210ff */
[----:B------:R1:W2:Y:S01]  /*0520*/  LDG.E R12, desc[UR6][R12.64] ;  /* 0x000000060c0c7981 */ /* 0x0002a2000c1e1900 */
[----:B------:R-:W-:Y:S02]  /*0530*/  SEL R9, R9, R0, !P0 ;  /* 0x0000000009097207 */ /* 0x000fe40004000000 */
[----:B------:R-:W-:Y:S02]  /*0540*/  LEA.HI.X R15, R11, UR5, R6, 0x2, P1 ;  /* 0x000000050b0f7c11 */ /* 0x000fe400088f1406 */
[----:B------:R-:W-:Y:S02]  /*0550*/  SEL R8, R8, R5, !P0 ;  /* 0x0000000508087207 */ /* 0x000fe40004000000 */
[C---:B------:R-:W-:Y:S01]  /*0560*/  LEA R6, P0, R9.reuse, UR4, 0x2 ;  /* 0x0000000409067c11 */ /* 0x040fe2000f8010ff */
[----:B------:R3:W4:Y:S03]  /*0570*/  LDG.E R11, desc[UR6][R14.64] ;  /* 0x000000060e0b7981 */ /* 0x000726000c1e1900 */
[----:B------:R-:W-:-:S02]  /*0580*/  LEA.HI.X R7, R9, UR5, R8, 0x2, P0 ;  /* 0x0000000509077c11 */ /* 0x000fc400080f1408 */
[----:B------:R-:W-:Y:S01]  /*0590*/  ISETP.NE.AND P0, PT, R4, RZ, PT ;  /* 0x000000ff0400720c */ /* 0x000fe20003f05270 */
[----:B------:R-:W-:Y:S01]  /*05a0*/  VIADD R9, R0, 0xffffffff ;  /* 0xffffffff00097836 */ /* 0x000fe20000000000 */
[----:B0-----:R-:W-:Y:S01]  /*05b0*/  SHF.R.S32.HI R2, RZ, 0x1f, R17 ;  /* 0x0000001fff027819 */ /* 0x001fe20000011411 */
[----:B------:R-:W5:Y:S01]  /*05c0*/  LDG.E R6, desc[UR6][R6.64] ;  /* 0x0000000606067981 */ /* 0x000f62000c1e1900 */
[----:B------:R-:W-:Y:S02]  /*05d0*/  SEL R17, R17, R0, !P0 ;  /* 0x0000000011117207 */ /* 0x000fe40004000000 */
[----:B------:R-:W-:Y:S02]  /*05e0*/  ISETP.NE.AND P1, PT, R10, RZ, PT ;  /* 0x000000ff0a00720c */ /* 0x000fe40003f25270 */
[----:B------:R-:W-:Y:S02]  /*05f0*/  SEL R2, R2, R5, !P0 ;  /* 0x0000000502027207 */ /* 0x000fe40004000000 */
[----:B------:R-:W-:-:S02]  /*0600*/  LEA R8, P0, R17, UR4, 0x2 ;  /* 0x0000000411087c11 */ /* 0x000fc4000f8010ff */
[----:B------:R-:W-:Y:S02]  /*0610*/  SHF.R.S32.HI R4, RZ, 0x1f, R9 ;  /* 0x0000001fff047819 */ /* 0x000fe40000011409 */
[----:B------:R-:W-:Y:S02]  /*0620*/  SEL R10, R9, R0, !P1 ;  /* 0x00000000090a7207 */ /* 0x000fe40004800000 */
[----:B------:R-:W-:Y:S01]  /*0630*/  LEA.HI.X R9, R17, UR5, R2, 0x2, P0 ;  /* 0x0000000511097c11 */ /* 0x000fe200080f1402 */
[----:B------:R-:W-:Y:S01]  /*0640*/  IMAD.SHL.U32 R2, R0, 0x4, RZ ;  /* 0x0000000400027824 */ /* 0x000fe200078e00ff */
[----:B-1----:R-:W-:Y:S02]  /*0650*/  SEL R13, R4, R5, !P1 ;  /* 0x00000005040d7207 */ /* 0x002fe40004800000 */
[----:B---3--:R-:W-:Y:S01]  /*0660*/  LEA R14, P0, R10, UR4, 0x2 ;  /* 0x000000040a0e7c11 */ /* 0x008fe2000f8010ff */
[----:B------:R-:W3:Y:S01]  /*0670*/  LDG.E R8, desc[UR6][R8.64] ;  /* 0x0000000608087981 */ /* 0x000ee2000c1e1900 */
[----:B------:R-:W-:-:S02]  /*0680*/  SHF.L.U64.HI R5, R0, 0x2, R5 ;  /* 0x0000000200057819 */ /* 0x000fc40000010205 */
[----:B------:R-:W-:Y:S02]  /*0690*/  LEA.HI.X R15, R10, UR5, R13, 0x2, P0 ;  /* 0x000000050a0f7c11 */ /* 0x000fe400080f140d */
[----:B------:R-:W-:-:S03]  /*06a0*/  IADD3 R16, P0, PT, R2, UR8, RZ ;  /* 0x0000000802107c10 */ /* 0x000fc6000ff1e0ff */
[----:B------:R-:W3:Y:S01]  /*06b0*/  LDG.E R14, desc[UR6][R14.64] ;  /* 0x000000060e0e7981 */ /* 0x000ee2000c1e1900 */
[----:B------:R-:W-:-:S06]  /*06c0*/  IADD3.X R17, PT, PT, R5, UR9, RZ, P0, !PT ;  /* 0x0000000905117c10 */ /* 0x000fcc00087fe4ff */
[----:B------:R-:W3:Y:S01]  /*06d0*/  LDG.E R17, desc[UR6][R16.64] ;  /* 0x0000000610117981 */ /* 0x000ee2000c1e1900 */
[----:B------:R-:W-:Y:S01]  /*06e0*/  IMAD.MOV.U32 R4, RZ, RZ, 0x3e2aaaab ;  /* 0x3e2aaaabff047424 */ /* 0x000fe200078e00ff */
[----:B------:R-:W-:Y:S01]  /*06f0*/  BSSY.RECONVERGENT B1, `(.L_x_21) ;  /* 0x0000012000017945 */ /* 0x000fe20003800200 */
[----:B--2---:R-:W-:-:S04]  /*0700*/  FADD R12, R3, R12 ;  /* 0x0000000c030c7221 */ /* 0x004fc80000000000 */
[----:B----4-:R-:W-:-:S04]  /*0710*/  FADD R11, R11, R12 ;  /* 0x0000000c0b0b7221 */ /* 0x010fc80000000000 */
[----:B-----5:R-:W-:Y:S01]  /*0720*/  FADD R11, R6, R11 ;  /* 0x0000000b060b7221 */ /* 0x020fe20000000000 */
[----:B------:R-:W-:-:S04]  /*0730*/  IMAD.MOV.U32 R3, RZ, RZ, 0x40c00000 ;  /* 0x40c00000ff037424 */ /* 0x000fc800078e00ff */
[----:B------:R-:W-:Y:S01]  /*0740*/  FFMA R3, R4, -R3, 1 ;  /* 0x3f80000004037423 */ /* 0x000fe20000000803 */
[----:B---3--:R-:W-:-:S04]  /*0750*/  FADD R11, R8, R11 ;  /* 0x0000000b080b7221 */ /* 0x008fc80000000000 */
[----:B------:R-:W-:-:S04]  /*0760*/  FADD R0, R14, R11 ;  /* 0x0000000b0e007221 */ /* 0x000fc80000000000 */
[----:B------:R-:W-:-:S04]  /*0770*/  FADD R0, R0, -R17 ;  /* 0x8000001100007221 */ /* 0x000fc80000000000 */
[----:B------:R-:W0:Y:S01]  /*0780*/  FCHK P0, R0, 6 ;  /* 0x40c0000000007902 */ /* 0x000e220000000000 */
[----:B------:R-:W-:-:S04]  /*0790*/  FFMA R3, R3, R4, 0.16666667163372039795 ;  /* 0x3e2aaaab03037423 */ /* 0x000fc80000000004 */
[----:B------:R-:W-:-:S04]  /*07a0*/  FFMA R4, R0, R3, RZ ;  /* 0x0000000300047223 */ /* 0x000fc800000000ff */
[----:B------:R-:W-:-:S04]  /*07b0*/  FFMA R6, R4, -6, R0 ;  /* 0xc0c0000004067823 */ /* 0x000fc80000000000 */
[----:B------:R-:W-:Y:S01]  /*07c0*/  FFMA R7, R3, R6, R4 ;  /* 0x0000000603077223 */ /* 0x000fe20000000004 */
[----:B0-----:R-:W-:Y:S06]  /*07d0*/  @!P0 BRA `(.L_x_22) ;  /* 0x00000000000c8947 */ /* 0x001fec0003800000 */
[----:B------:R-:W-:-:S07]  /*07e0*/  MOV R4, 0x800 ;  /* 0x0000080000047802 */ /* 0x000fce0000000f00 */
[----:B------:R-:W-:Y:S05]  /*07f0*/  CALL.REL.NOINC `($__internal_2_$__cuda_sm3x_div_rn_noftz_f32_slowpath) ;  /* 0x00000000001c7944 */ /* 0x000fea0003c00000 */
[----:B------:R-:W-:-:S07]  /*0800*/  IMAD.MOV.U32 R7, RZ, RZ, R0 ;  /* 0x000000ffff077224 */ /* 0x000fce00078e0000 */
.L_x_22:
[----:B------:R-:W-:Y:S05]  /*0810*/  BSYNC.RECONVERGENT B1 ;  /* 0x0000000000017941 */ /* 0x000fea0003800200 */
.L_x_21:
[----:B------:R-:W0:Y:S02]  /*0820*/  LDCU.64 UR4, c[0x0][0x380] ;  /* 0x00007000ff0477ac */ /* 0x000e240008000a00 */
[----:B0-----:R-:W-:-:S04]  /*0830*/  IADD3 R2, P0, PT, R2, UR4, RZ ;  /* 0x0000000402027c10 */ /* 0x001fc8000ff1e0ff */
[----:B------:R-:W-:-:S05]  /*0840*/  IADD3.X R3, PT, PT, R5, UR5, RZ, P0, !PT ;  /* 0x0000000505037c10 */ /* 0x000fca00087fe4ff */
[----:B------:R-:W-:Y:S01]  /*0850*/  STG.E desc[UR6][R2.64], R7 ;  /* 0x0000000702007986 */ /* 0x000fe2000c101906 */
[----:B------:R-:W-:Y:S05]  /*0860*/  EXIT ;  /* 0x000000000000794d */ /* 0x000fea0003800000 */
        .weak           $__internal_2_$__cuda_sm3x_div_rn_noftz_f32_slowpath
        .type           $__internal_2_$__cuda_sm3x_div_rn_noftz_f32_slowpath,@function
        .size           $__internal_2_$__cuda_sm3x_div_rn_noftz_f32_slowpath,(.L_x_39 - $__internal_2_$__cuda_sm3x_div_rn_noftz_f32_slowpath)
$__internal_2_$__cuda_sm3x_div_rn_noftz_f32_slowpath:
[--C-:B------:R-:W-:Y:S01]  /*0870*/  SHF.R.U32.HI R3, RZ, 0x17, R0.reuse ;  /* 0x00000017ff037819 */ /* 0x100fe20000011600 */
[----:B------:R-:W-:Y:S04]  /*0880*/  BSSY.RECONVERGENT B0, `(.L_x_23) ;  /* 0x000005c000007945 */ /* 0x000fe80003800200 */
[----:B------:R-:W-:Y:S01]  /*0890*/  BSSY.RELIABLE B2, `(.L_x_24) ;  /* 0x000001a000027945 */ /* 0x000fe20003800100 */
[----:B------:R-:W-:Y:S01]  /*08a0*/  IMAD.MOV.U32 R6, RZ, RZ, R0 ;  /* 0x000000ffff067224 */ /* 0x000fe200078e0000 */
[----:B------:R-:W-:-:S05]  /*08b0*/  LOP3.LUT R3, R3, 0xff, RZ, 0xc0, !PT ;  /* 0x000000ff03037812 */ /* 0x000fca00078ec0ff */
[----:B------:R-:W-:-:S05]  /*08c0*/  VIADD R8, R3, 0xffffffff ;  /* 0xffffffff03087836 */ /* 0x000fca0000000000 */
[----:B------:R-:W-:-:S13]  /*08d0*/  ISETP.GT.U32.OR P0, PT, R8, 0xfd, !PT ;  /* 0x000000fd0800780c */ /* 0x000fda0007f04470 */
[----:B------:R-:W-:Y:S01]  /*08e0*/  @!P0 IMAD.MOV.U32 R7, RZ, RZ, RZ ;  /* 0x000000ffff078224 */ /* 0x000fe200078e00ff */
[----:B------:R-:W-:Y:S06]  /*08f0*/  @!P0 BRA `(.L_x_25) ;  /* 0x00000000004c8947 */ /* 0x000fec0003800000 */
[----:B------:R-:W-:-:S13]  /*0900*/  FSETP.GTU.FTZ.AND P0, PT, |R0|, +INF , PT ;  /* 0x7f8000000000780b */ /* 0x000fda0003f1c200 */
[----:B------:R-:W-:Y:S05]  /*0910*/  @P0 BREAK.RELIABLE B2 ;  /* 0x0000000000020942 */ /* 0x000fea0003800100 */
[----:B------:R-:W-:Y:S05]  /*0920*/  @P0 BRA `(.L_x_26) ;  /* 0x0000000400400947 */ /* 0x000fea0003800000 */
[----:B------:R-:W-:-:S05]  /*0930*/  IMAD.MOV.U32 R7, RZ, RZ, 0x40c00000 ;  /* 0x40c00000ff077424 */ /* 0x000fca00078e00ff */
[----:B------:R-:W-:-:S13]  /*0940*/  LOP3.LUT P0, RZ, R7, 0x7fffffff, R6, 0xc8, !PT ;  /* 0x7fffffff07ff7812 */ /* 0x000fda000780c806 */
[----:B------:R-:W-:Y:S05]  /*0950*/  @!P0 BREAK.RELIABLE B2 ;  /* 0x0000000000028942 */ /* 0x000fea0003800100 */
[----:B------:R-:W-:Y:S05]  /*0960*/  @!P0 BRA `(.L_x_27) ;  /* 0x0000000400288947 */ /* 0x000fea0003800000 */
[----:B------:R-:W-:-:S13]  /*0970*/  LOP3.LUT P0, RZ, R6, 0x7fffffff, RZ, 0xc0, !PT ;  /* 0x7fffffff06ff7812 */ /* 0x000fda000780c0ff */
[----:B------:R-:W-:Y:S05]  /*0980*/  @!P0 BREAK.RELIABLE B2 ;  /* 0x0000000000028942 */ /* 0x000fea0003800100 */
[----:B------:R-:W-:Y:S05]  /*0990*/  @!P0 BRA `(.L_x_28) ;  /* 0x0000000400148947 */ /* 0x000fea0003800000 */
[----:B------:R-:W-:Y:S02]  /*09a0*/  FSETP.NEU.FTZ.AND P0, PT, |R0|, +INF , PT ;  /* 0x7f8000000000780b */ /* 0x000fe40003f1d200 */
[----:B------:R-:W-:-:S04]  /*09b0*/  LOP3.LUT P1, RZ, R7, 0x7fffffff, RZ, 0xc0, !PT ;  /* 0x7fffffff07ff7812 */ /* 0x000fc8000782c0ff */
[----:B------:R-:W-:-:S13]  /*09c0*/  PLOP3.LUT P0, PT, P0, P1, PT, 0x2f, 0xf2 ;  /* 0x0000000000f2781c */ /* 0x000fda0000702577 */
[----:B------:R-:W-:Y:S05]  /*09d0*/  @P0 BREAK.RELIABLE B2 ;  /* 0x0000000000020942 */ /* 0x000fea0003800100 */
[----:B------:R-:W-:Y:S05]  /*09e0*/  @P0 BRA `(.L_x_29) ;  /* 0x0000000000f40947 */ /* 0x000fea0003800000 */
[----:B------:R-:W-:-:S13]  /*09f0*/  ISETP.GE.AND P0, PT, R8, RZ, PT ;  /* 0x000000ff0800720c */ /* 0x000fda0003f06270 */
[----:B------:R-:W-:Y:S02]  /*0a00*/  @P0 IMAD.MOV.U32 R7, RZ, RZ, RZ ;  /* 0x000000ffff070224 */ /* 0x000fe400078e00ff */
[----:B------:R-:W-:Y:S01]  /*0a10*/  @!P0 FFMA R6, R0, 1.84467440737095516160e+19, RZ ;  /* 0x5f80000000068823 */ /* 0x000fe200000000ff */
[----:B------:R-:W-:-:S07]  /*0a20*/  @!P0 IMAD.MOV.U32 R7, RZ, RZ, -0x40 ;  /* 0xffffffc0ff078424 */ /* 0x000fce00078e00ff */
.L_x_25:
[----:B------:R-:W-:Y:S05]  /*0a30*/  BSYNC.RELIABLE B2 ;  /* 0x0000000000027941 */ /* 0x000fea0003800100 */
.L_x_24:
[----:B------:R-:W-:Y:S01]  /*0a40*/  UMOV UR4, 0x40c00000 ;  /* 0x40c0000000047882 */ /* 0x000fe20000000000 */
[----:B------:R-:W-:Y:S01]  /*0a50*/  VIADD R3, R3, 0xffffff81 ;  /* 0xffffff8103037836 */ /* 0x000fe20000000000 */
[----:B------:R-:W-:Y:S01]  /*0a60*/  UIADD3 UR4, UPT, UPT, UR4, -0x1000000, URZ ;  /* 0xff00000004047890 */ /* 0x000fe2000fffe0ff */
[----:B------:R-:W-:Y:S02]  /*0a70*/  BSSY.RECONVERGENT B2, `(.L_x_30) ;  /* 0x0000033000027945 */ /* 0x000fe40003800200 */
[----:B------:R-:W-:Y:S01]  /*0a80*/  IMAD R0, R3, -0x800000, R6 ;  /* 0xff80000003007824 */ /* 0x000fe200078e0206 */
[----:B------:R-:W-:Y:S02]  /*0a90*/  IADD3 R7, PT, PT, R7, -0x2, R3 ;  /* 0xfffffffe07077810 */ /* 0x000fe40007ffe003 */
[----:B------:R-:W-:-:S03]  /*0aa0*/  FADD.FTZ R9, -RZ, -UR4 ;  /* 0x80000004ff097e21 */ /* 0x000fc60008010100 */
[----:B------:R-:W0:Y:S02]  /*0ab0*/  MUFU.RCP R8, UR4 ;  /* 0x0000000400087d08 */ /* 0x000e240008001000 */
[----:B0-----:R-:W-:-:S04]  /*0ac0*/  FFMA R11, R8, R9, 1 ;  /* 0x3f800000080b7423 */ /* 0x001fc80000000009 */
[----:B------:R-:W-:-:S04]  /*0ad0*/  FFMA R11, R8, R11, R8 ;  /* 0x0000000b080b7223 */ /* 0x000fc80000000008 */
[----:B------:R-:W-:-:S04]  /*0ae0*/  FFMA R6, R0, R11, RZ ;  /* 0x0000000b00067223 */ /* 0x000fc800000000ff */
[----:B------:R-:W-:-:S04]  /*0af0*/  FFMA R8, R9, R6, R0 ;  /* 0x0000000609087223 */ /* 0x000fc80000000000 */
[----:B------:R-:W-:-:S04]  /*0b00*/  FFMA R8, R11, R8, R6 ;  /* 0x000000080b087223 */ /* 0x000fc80000000006 */
[----:B------:R-:W-:-:S04]  /*0b10*/  FFMA R9, R9, R8, R0 ;  /* 0x0000000809097223 */ /* 0x000fc80000000000 */
[----:B------:R-:W-:-:S05]  /*0b20*/  FFMA R6, R11, R9, R8 ;  /* 0x000000090b067223 */ /* 0x000fca0000000008 */
[----:B------:R-:W-:-:S04]  /*0b30*/  SHF.R.U32.HI R0, RZ, 0x17, R6 ;  /* 0x00000017ff007819 */ /* 0x000fc80000011606 */
[----:B------:R-:W-:-:S05]  /*0b40*/  LOP3.LUT R0, R0, 0xff, RZ, 0xc0, !PT ;  /* 0x000000ff00007812 */ /* 0x000fca00078ec0ff */
[----:B------:R-:W-:-:S04]  /*0b50*/  IMAD.IADD R10, R0, 0x1, R7 ;  /* 0x00000001000a7824 */ /* 0x000fc800078e0207 */
[----:B------:R-:W-:-:S05]  /*0b60*/  VIADD R0, R10, 0xffffffff ;  /* 0xffffffff0a007836 */ /* 0x000fca0000000000 */
[----:B------:R-:W-:-:S13]  /*0b70*/  ISETP.GE.U32.AND P0, PT, R0, 0xfe, PT ;  /* 0x000000fe0000780c */ /* 0x000fda0003f06070 */
[----:B------:R-:W-:Y:S05]  /*0b80*/  @!P0 BRA `(.L_x_31) ;  /* 0x0000000000808947 */ /* 0x000fea0003800000 */
[----:B------:R-:W-:-:S13]  /*0b90*/  ISETP.GT.AND P0, PT, R10, 0xfe, PT ;  /* 0x000000fe0a00780c */ /* 0x000fda0003f04270 */
[----:B------:R-:W-:Y:S05]  /*0ba0*/  @P0 BRA `(.L_x_32) ;  /* 0x00000000006c0947 */ /* 0x000fea0003800000 */
[----:B------:R-:W-:-:S13]  /*0bb0*/  ISETP.GE.AND P0, PT, R10, 0x1, PT ;  /* 0x000000010a00780c */ /* 0x000fda0003f06270 */
[----:B------:R-:W-:Y:S05]  /*0bc0*/  @P0 BRA `(.L_x_33) ;  /* 0x0000000000740947 */ /* 0x000fea0003800000 */
[----:B------:R-:W-:Y:S02]  /*0bd0*/  ISETP.GE.AND P0, PT, R10, -0x18, PT ;  /* 0xffffffe80a00780c */ /* 0x000fe40003f06270 */
[----:B------:R-:W-:-:S11]  /*0be0*/  LOP3.LUT R6, R6, 0x80000000, RZ, 0xc0, !PT ;  /* 0x8000000006067812 */ /* 0x000fd600078ec0ff */
[----:B------:R-:W-:Y:S05]  /*0bf0*/  @!P0 BRA `(.L_x_33) ;  /* 0x0000000000688947 */ /* 0x000fea0003800000 */
[CC--:B------:R-:W-:Y:S01]  /*0c00*/  FFMA.RZ R0, R11.reuse, R9.reuse, R8 ;  /* 0x000000090b007223 */ /* 0x0c0fe2000000c008 */
[----:B------:R-:W-:Y:S01]  /*0c10*/  IMAD.MOV R7, RZ, RZ, -R10 ;  /* 0x000000ffff077224 */ /* 0x000fe200078e0a0a */
[C---:B------:R-:W-:Y:S02]  /*0c20*/  ISETP.NE.AND P2, PT, R10.reuse, RZ, PT ;  /* 0x000000ff0a00720c */ /* 0x040fe40003f45270 */
[----:B------:R-:W-:Y:S02]  /*0c30*/  ISETP.NE.AND P1, PT, R10, RZ, PT ;  /* 0x000000ff0a00720c */ /* 0x000fe40003f25270 */
[----:B------:R-:W-:Y:S01]  /*0c40*/  LOP3.LUT R3, R0, 0x7fffff, RZ, 0xc0, !PT ;  /* 0x007fffff00037812 */ /* 0x000fe200078ec0ff */
[CCC-:B------:R-:W-:Y:S01]  /*0c50*/  FFMA.RP R0, R11.reuse, R9.reuse, R8.reuse ;  /* 0x000000090b007223 */ /* 0x1c0fe20000008008 */
[----:B------:R-:W-:Y:S01]  /*0c60*/  FFMA.RM R11, R11, R9, R8 ;  /* 0x000000090b0b7223 */ /* 0x000fe20000004008 */
[----:B------:R-:W-:Y:S01]  /*0c70*/  VIADD R8, R10, 0x20 ;  /* 0x000000200a087836 */ /* 0x000fe20000000000 */
[----:B------:R-:W-:-:S03]  /*0c80*/  LOP3.LUT R3, R3, 0x800000, RZ, 0xfc, !PT ;  /* 0x0080000003037812 */ /* 0x000fc600078efcff */
[----:B------:R-:W-:Y:S02]  /*0c90*/  FSETP.NEU.FTZ.AND P0, PT, R0, R11, PT ;  /* 0x0000000b0000720b */ /* 0x000fe40003f1d000 */
[----:B------:R-:W-:Y:S02]  /*0ca0*/  SHF.L.U32 R8, R3, R8, RZ ;  /* 0x0000000803087219 */ /* 0x000fe400000006ff */
[----:B------:R-:W-:Y:S02]  /*0cb0*/  SEL R0, R7, RZ, P2 ;  /* 0x000000ff07007207 */ /* 0x000fe40001000000 */
[----:B------:R-:W-:Y:S02]  /*0cc0*/  ISETP.NE.AND P1, PT, R8, RZ, P1 ;  /* 0x000000ff0800720c */ /* 0x000fe40000f25270 */
[----:B------:R-:W-:Y:S02]  /*0cd0*/  SHF.R.U32.HI R0, RZ, R0, R3 ;  /* 0x00000000ff007219 */ /* 0x000fe40000011603 */
[----:B------:R-:W-:-:S02]  /*0ce0*/  PLOP3.LUT P0, PT, P0, P1, PT, 0xf8, 0x8f ;  /* 0x00000000008f781c */ /* 0x000fc40000703f70 */
[----:B------:R-:W-:Y:S02]  /*0cf0*/  SHF.R.U32.HI R8, RZ, 0x1, R0 ;  /* 0x00000001ff087819 */ /* 0x000fe40000011600 */
[----:B------:R-:W-:-:S04]  /*0d00*/  SEL R3, RZ, 0x1, !P0 ;  /* 0x00000001ff037807 */ /* 0x000fc80004000000 */
[----:B------:R-:W-:-:S04]  /*0d10*/  LOP3.LUT R3, R3, 0x1, R8, 0xf8, !PT ;  /* 0x0000000103037812 */ /* 0x000fc800078ef808 */
[----:B------:R-:W-:-:S05]  /*0d20*/  LOP3.LUT R3, R3, R0, RZ, 0xc0, !PT ;  /* 0x0000000003037212 */ /* 0x000fca00078ec0ff */
[----:B------:R-:W-:-:S05]  /*0d30*/  IMAD.IADD R3, R8, 0x1, R3 ;  /* 0x0000000108037824 */ /* 0x000fca00078e0203 */
[----:B------:R-:W-:Y:S01]  /*0d40*/  LOP3.LUT R6, R3, R6, RZ, 0xfc, !PT ;  /* 0x0000000603067212 */ /* 0x000fe200078efcff */
[----:B------:R-:W-:Y:S06]  /*0d50*/  BRA `(.L_x_33) ;  /* 0x0000000000107947 */ /* 0x000fec0003800000 */
.L_x_32:
[----:B------:R-:W-:-:S04]  /*0d60*/  LOP3.LUT R6, R6, 0x80000000, RZ, 0xc0, !PT ;  /* 0x8000000006067812 */ /* 0x000fc800078ec0ff */
[----:B------:R-:W-:Y:S01]  /*0d70*/  LOP3.LUT R6, R6, 0x7f800000, RZ, 0xfc, !PT ;  /* 0x7f80000006067812 */ /* 0x000fe200078efcff */
[----:B------:R-:W-:Y:S06]  /*0d80*/  BRA `(.L_x_33) ;  /* 0x0000000000047947 */ /* 0x000fec0003800000 */
.L_x_31:
[----:B------:R-:W-:-:S07]  /*0d90*/  IMAD R6, R7, 0x800000, R6 ;  /* 0x0080000007067824 */ /* 0x000fce00078e0206 */
.L_x_33:
[----:B------:R-:W-:Y:S05]  /*0da0*/  BSYNC.RECONVERGENT B2 ;  /* 0x0000000000027941 */ /* 0x000fea0003800200 */
.L_x_30:
[----:B------:R-:W-:Y:S05]  /*0db0*/  BRA `(.L_x_34) ;  /* 0x0000000000207947 */ /* 0x000fea0003800000 */
.L_x_29:
[----:B------:R-:W-:-:S04]  /*0dc0*/  LOP3.LUT R6, R7, 0x80000000, R6, 0x48, !PT ;  /* 0x8000000007067812 */ /* 0x000fc800078e4806 */
[----:B------:R-:W-:Y:S01]  /*0dd0*/  LOP3.LUT R6, R6, 0x7f800000, RZ, 0xfc, !PT ;  /* 0x7f80000006067812 */ /* 0x000fe200078efcff */
[----:B------:R-:W-:Y:S06]  /*0de0*/  BRA `(.L_x_34) ;  /* 0x0000000000147947 */ /* 0x000fec0003800000 */
.L_x_28:
[----:B------:R-:W-:Y:S01]  /*0df0*/  LOP3.LUT R6, R7, 0x80000000, R6, 0x48, !PT ;  /* 0x8000000007067812 */ /* 0x000fe200078e4806 */
[----:B------:R-:W-:Y:S06]  /*0e00*/  BRA `(.L_x_34) ;  /* 0x00000000000c7947 */ /* 0x000fec0003800000 */
.L_x_27:
[----:B------:R-:W0:Y:S01]  /*0e10*/  MUFU.RSQ R6, -QNAN ;  /* 0xffc0000000067908 */ /* 0x000e220000001400 */
[----:B------:R-:W-:Y:S05]  /*0e20*/  BRA `(.L_x_34) ;  /* 0x0000000000047947 */ /* 0x000fea0003800000 */
.L_x_26:
[----:B------:R-:W-:-:S07]  /*0e30*/  FADD.FTZ R6, R0, 6 ;  /* 0x40c0000000067421 */ /* 0x000fce0000010000 */
.L_x_34:
[----:B------:R-:W-:Y:S05]  /*0e40*/  BSYNC.RECONVERGENT B0 ;  /* 0x0000000000007941 */ /* 0x000fea0003800200 */
.L_x_23:
[----:B0-----:R-:W-:Y:S02]  /*0e50*/  IMAD.MOV.U32 R0, RZ, RZ, R6 ;  /* 0x000000ffff007224 */ /* 0x001fe400078e0006 */
[----:B------:R-:W-:Y:S02]  /*0e60*/  IMAD.MOV.U32 R6, RZ, RZ, R4 ;  /* 0x000000ffff067224 */ /* 0x000fe400078e0004 */
[----:B------:R-:W-:-:S04]  /*0e70*/  IMAD.MOV.U32 R7, RZ, RZ, 0x0 ;  /* 0x00000000ff077424 */ /* 0x000fc800078e00ff */
[----:B------:R-:W-:Y:S05]  /*0e80*/  RET.REL.NODEC R6 `(pressure) ;  /* 0xfffffff0065c7950 */ /* 0x000fea0003c3ffff */
.L_x_35:
        /* <DEDUP_REMOVED lines=15> */
.L_x_39:


//--------------------- .text.divergence          --------------------------
	.section	.text.divergence,"ax",@progbits
	.align	128
        .global         divergence
        .type           divergence,@function
        .size           divergence,(.L_x_46 - divergence)
        .other          divergence,@"STO_CUDA_ENTRY STV_DEFAULT"
divergence:
.text.divergence:
        /* <DEDUP_REMOVED lines=34> */
[----:B------:R-:W0:Y:S01]  /*0220*/  LDC.64 R10, c[0x0][0x390] ;  /* 0x0000e400ff0a7b82 */ /* 0x000e220000000a00 */
[----:B------:R-:W-:Y:S02]  /*0230*/  IADD3 R13, PT, PT, R5, UR8, RZ ;  /* 0x00000008050d7c10 */ /* 0x000fe4000fffe0ff */
[----:B------:R-:W-:-:S05]  /*0240*/  IADD3 R15, PT, PT, R9, UR9, RZ ;  /* 0x00000009090f7c10 */ /* 0x000fca000fffe0ff */
[----:B------:R-:W1:Y:S01]  /*0250*/  LDC.64 R6, c[0x0][0x388] ;  /* 0x0000e200ff067b82 */ /* 0x000e620000000a00 */
[----:B------:R-:W-:-:S07]  /*0260*/  IMAD R15, R15, UR8, R0 ;  /* 0x000000080f0f7c24 */ /* 0x000fce000f8e0200 */
[----:B------:R-:W2:Y:S01]  /*0270*/  LDC.64 R2, c[0x0][0x398] ;  /* 0x0000e600ff027b82 */ /* 0x000ea20000000a00 */
[----:B0-----:R-:W-:-:S04]  /*0280*/  IMAD.WIDE R8, R13, 0x4, R10 ;  /* 0x000000040d087825 */ /* 0x001fc800078e020a */
[C---:B------:R-:W-:Y:S02]  /*0290*/  IMAD.WIDE R10, R5.reuse, 0x4, R10 ;  /* 0x00000004050a7825 */ /* 0x040fe400078e020a */
[----:B------:R-:W3:Y:S02]  /*02a0*/  LDG.E R8, desc[UR4][R8.64] ;  /* 0x0000000408087981 */ /* 0x000ee4000c1e1900 */
[C---:B-1----:R-:W-:Y:S02]  /*02b0*/  IMAD.WIDE R6, R5.reuse, 0x4, R6 ;  /* 0x0000000405067825 */ /* 0x042fe400078e0206 */
[----:B------:R-:W3:Y:S04]  /*02c0*/  LDG.E R11, desc[UR4][R10.64] ;  /* 0x000000040a0b7981 */ /* 0x000ee8000c1e1900 */
[----:B------:R-:W4:Y:S01]  /*02d0*/  LDG.E R0, desc[UR4][R6.64+0x4] ;  /* 0x0000040406007981 */ /* 0x000f22000c1e1900 */
[----:B--2---:R-:W-:-:S03]  /*02e0*/  IMAD.WIDE R12, R5, 0x4, R2 ;  /* 0x00000004050c7825 */ /* 0x004fc600078e0202 */
[----:B------:R-:W4:Y:S01]  /*02f0*/  LDG.E R17, desc[UR4][R6.64] ;  /* 0x0000000406117981 */ /* 0x000f22000c1e1900 */
[----:B------:R-:W-:-:S03]  /*0300*/  IMAD.WIDE R2, R15, 0x4, R2 ;  /* 0x000000040f027825 */ /* 0x000fc600078e0202 */
[----:B------:R-:W2:Y:S01]  /*0310*/  LDG.E R13, desc[UR4][R12.64] ;  /* 0x000000040c0d7981 */ /* 0x000ea2000c1e1900 */
[----:B------:R-:W0:Y:S03]  /*0320*/  LDC.64 R14, c[0x0][0x380] ;  /* 0x0000e000ff0e7b82 */ /* 0x000e260000000a00 */
[----:B------:R-:W2:Y:S01]  /*0330*/  LDG.E R2, desc[UR4][R2.64] ;  /* 0x0000000402027981 */ /* 0x000ea2000c1e1900 */
[----:B0-----:R-:W-:-:S04]  /*0340*/  IMAD.WIDE R4, R5, 0x4, R14 ;  /* 0x0000000405047825 */ /* 0x001fc800078e020e */
[----:B---3--:R-:W-:Y:S01]  /*0350*/  FADD R19, R8, -R11 ;  /* 0x8000000b08137221 */ /* 0x008fe20000000000 */
[----:B----4-:R-:W-:-:S04]  /*0360*/  FADD R0, R0, -R17 ;  /* 0x8000001100007221 */ /* 0x010fc80000000000 */
[----:B------:R-:W-:Y:S01]  /*0370*/  FADD R19, R0, R19 ;  /* 0x0000001300137221 */ /* 0x000fe20000000000 */
[----:B--2---:R-:W-:-:S04]  /*0380*/  FADD R0, R2, -R13 ;  /* 0x8000000d02007221 */ /* 0x004fc80000000000 */
[----:B------:R-:W-:-:S05]  /*0390*/  FADD R19, R0, R19 ;  /* 0x0000001300137221 */ /* 0x000fca0000000000 */
[----:B------:R-:W-:Y:S01]  /*03a0*/  STG.E desc[UR4][R4.64], R19 ;  /* 0x0000001304007986 */ /* 0x000fe2000c101904 */
[----:B------:R-:W-:Y:S05]  /*03b0*/  EXIT ;  /* 0x000000000000794d */ /* 0x000fea0003800000 */
.L_x_36:
        /* <DEDUP_REMOVED lines=12> */
.L_x_46:


//--------------------- .nv.shared.reserved.0     --------------------------
	.section	.nv.shared.reserved.0,"aw",@nobits
	.weak		__nv_reservedSMEM_offset_0_alias
	.size		__nv_reservedSMEM_offset_0_alias, 0, 64
	.other		__nv_reservedSMEM_offset_0_alias,@"STO_CUDA_RESERVED_SHARED STV_DEFAULT"
__nv_reservedSMEM_offset_0_alias:
	.zero		0
	.zero		64


//--------------------- .nv.constant0.constant    --------------------------
	.section	.nv.constant0.constant,"a",@progbits
	.sectionflags	@""
	.align	4
.nv.constant0.constant:
	.zero		948


//--------------------- .nv.constant0.calc_borders --------------------------
	.section	.nv.constant0.calc_borders,"a",@progbits
	.sectionflags	@""
	.align	4
.nv.constant0.calc_borders:
	.zero		964


//--------------------- .nv.constant0.advect_smoke --------------------------
	.section	.nv.constant0.advect_smoke,"a",@progbits
	.sectionflags	@""
	.align	4
.nv.constant0.advect_smoke:
	.zero		960


//--------------------- .nv.constant0.advect_velocity --------------------------
	.section	.nv.constant0.advect_velocity,"a",@progbits
	.sectionflags	@""
	.align	4
.nv.constant0.advect_velocity:
	.zero		976


//--------------------- .nv.constant0.incompress  --------------------------
	.section	.nv.constant0.incompress,"a",@progbits
	.sectionflags	@""
	.align	4
.nv.constant0.incompress:
	.zero		948


//--------------------- .nv.constant0.pressure    --------------------------
	.section	.nv.constant0.pressure,"a",@progbits
	.sectionflags	@""
	.align	4
.nv.constant0.pressure:
	.zero		940


//--------------------- .nv.constant0.divergence  --------------------------
	.section	.nv.constant0.divergence,"a",@progbits
	.sectionflags	@""
	.align	4
.nv.constant0.divergence:
	.zero		948


//--------------------- SYMBOLS --------------------------

	.type		.nv.reservedSmem.offset0,@object
	.size		.nv.reservedSmem.offset0,0x4
